//
// Generated by NVIDIA NVVM Compiler
//
// Compiler Build ID: CL-36424714
// Cuda compilation tools, release 13.0, V13.0.88
// Based on NVVM 20.0.0
//

.version 9.0
.target sm_100
.address_size 64

	// .globl	_Z7H_tildaPiS_S_S_S_iiiiiiii
// _ZZ7H_tildaPiS_S_S_S_iiiiiiiiE4H_Sh has been demoted
// _ZZ7H_tildaPiS_S_S_S_iiiiiiiiE4F_Sh has been demoted
// _ZZ7H_tildaPiS_S_S_S_iiiiiiiiE8H_Til_Sh has been demoted
// _ZZ7H_tildaPiS_S_S_S_iiiiiiiiE4A_Sh has been demoted

.visible .entry _Z7H_tildaPiS_S_S_S_iiiiiiii(
	.param .u64 .ptr .align 1 _Z7H_tildaPiS_S_S_S_iiiiiiii_param_0,
	.param .u64 .ptr .align 1 _Z7H_tildaPiS_S_S_S_iiiiiiii_param_1,
	.param .u64 .ptr .align 1 _Z7H_tildaPiS_S_S_S_iiiiiiii_param_2,
	.param .u64 .ptr .align 1 _Z7H_tildaPiS_S_S_S_iiiiiiii_param_3,
	.param .u64 .ptr .align 1 _Z7H_tildaPiS_S_S_S_iiiiiiii_param_4,
	.param .u32 _Z7H_tildaPiS_S_S_S_iiiiiiii_param_5,
	.param .u32 _Z7H_tildaPiS_S_S_S_iiiiiiii_param_6,
	.param .u32 _Z7H_tildaPiS_S_S_S_iiiiiiii_param_7,
	.param .u32 _Z7H_tildaPiS_S_S_S_iiiiiiii_param_8,
	.param .u32 _Z7H_tildaPiS_S_S_S_iiiiiiii_param_9,
	.param .u32 _Z7H_tildaPiS_S_S_S_iiiiiiii_param_10,
	.param .u32 _Z7H_tildaPiS_S_S_S_iiiiiiii_param_11,
	.param .u32 _Z7H_tildaPiS_S_S_S_iiiiiiii_param_12
)
{
	.reg .pred 	%p<10>;
	.reg .b32 	%r<74>;
	.reg .b64 	%rd<17>;
	// demoted variable
	.shared .align 4 .b8 _ZZ7H_tildaPiS_S_S_S_iiiiiiiiE4H_Sh[1028];
	// demoted variable
	.shared .align 4 .b8 _ZZ7H_tildaPiS_S_S_S_iiiiiiiiE4F_Sh[1028];
	// demoted variable
	.shared .align 4 .b8 _ZZ7H_tildaPiS_S_S_S_iiiiiiiiE8H_Til_Sh[1028];
	// demoted variable
	.shared .align 4 .b8 _ZZ7H_tildaPiS_S_S_S_iiiiiiiiE4A_Sh[1028];
	ld.param.u64 	%rd5, [_Z7H_tildaPiS_S_S_S_iiiiiiii_param_0];
	ld.param.u64 	%rd6, [_Z7H_tildaPiS_S_S_S_iiiiiiii_param_1];
	ld.param.u64 	%rd8, [_Z7H_tildaPiS_S_S_S_iiiiiiii_param_2];
	ld.param.u64 	%rd7, [_Z7H_tildaPiS_S_S_S_iiiiiiii_param_3];
	ld.param.u32 	%r17, [_Z7H_tildaPiS_S_S_S_iiiiiiii_param_5];
	ld.param.u32 	%r18, [_Z7H_tildaPiS_S_S_S_iiiiiiii_param_6];
	ld.param.u32 	%r19, [_Z7H_tildaPiS_S_S_S_iiiiiiii_param_7];
	ld.param.u32 	%r20, [_Z7H_tildaPiS_S_S_S_iiiiiiii_param_8];
	ld.param.u32 	%r21, [_Z7H_tildaPiS_S_S_S_iiiiiiii_param_9];
	ld.param.u32 	%r22, [_Z7H_tildaPiS_S_S_S_iiiiiiii_param_10];
	ld.param.u32 	%r23, [_Z7H_tildaPiS_S_S_S_iiiiiiii_param_12];
	cvta.to.global.u64 	%rd1, %rd8;
	mov.u32 	%r70, %ctaid.x;
	add.s32 	%r24, %r18, -1;
	shr.s32 	%r25, %r24, 31;
	shr.u32 	%r26, %r25, 24;
	add.s32 	%r27, %r24, %r26;
	shr.s32 	%r2, %r27, 8;
	setp.gt.s32 	%p1, %r70, %r2;
	@%p1 bra 	$L__BB0_12;
	mov.u32 	%r3, %tid.x;
	mov.u32 	%r4, %ntid.x;
	mov.u32 	%r5, %nctaid.x;
	cvta.to.global.u64 	%rd2, %rd7;
	cvta.to.global.u64 	%rd3, %rd5;
	cvta.to.global.u64 	%rd4, %rd6;
$L__BB0_2:
	shl.b32 	%r7, %r70, 8;
	add.s32 	%r28, %r7, 257;
	min.s32 	%r29, %r28, %r18;
	sub.s32 	%r8, %r29, %r7;
	setp.ge.s32 	%p2, %r3, %r8;
	@%p2 bra 	$L__BB0_5;
	mov.u32 	%r71, %r3;
$L__BB0_4:
	add.s32 	%r30, %r71, %r7;
	mul.wide.s32 	%rd9, %r30, 4;
	add.s64 	%rd10, %rd3, %rd9;
	ld.global.u32 	%r31, [%rd10];
	shl.b32 	%r32, %r71, 2;
	mov.u32 	%r33, _ZZ7H_tildaPiS_S_S_S_iiiiiiiiE4H_Sh;
	add.s32 	%r34, %r33, %r32;
	st.shared.u32 	[%r34], %r31;
	add.s64 	%rd11, %rd1, %rd9;
	ld.global.u32 	%r35, [%rd11];
	mov.u32 	%r36, _ZZ7H_tildaPiS_S_S_S_iiiiiiiiE4F_Sh;
	add.s32 	%r37, %r36, %r32;
	st.shared.u32 	[%r37], %r35;
	add.s32 	%r38, %r30, %r23;
	mul.wide.s32 	%rd12, %r38, 4;
	add.s64 	%rd13, %rd4, %rd12;
	ld.global.u32 	%r39, [%rd13];
	mov.u32 	%r40, _ZZ7H_tildaPiS_S_S_S_iiiiiiiiE4A_Sh;
	add.s32 	%r41, %r40, %r32;
	st.shared.u32 	[%r41], %r39;
	add.s32 	%r71, %r71, %r4;
	setp.lt.s32 	%p3, %r71, %r8;
	@%p3 bra 	$L__BB0_4;
$L__BB0_5:
	bar.sync 	0;
	add.s32 	%r11, %r8, -1;
	setp.ge.s32 	%p4, %r3, %r11;
	@%p4 bra 	$L__BB0_8;
	mov.u32 	%r72, %r3;
$L__BB0_7:
	shl.b32 	%r42, %r72, 2;
	mov.u32 	%r43, _ZZ7H_tildaPiS_S_S_S_iiiiiiiiE4A_Sh;
	add.s32 	%r44, %r43, %r42;
	ld.shared.u32 	%r45, [%r44];
	setp.eq.s32 	%p5, %r45, %r17;
	selp.b32 	%r46, %r19, %r20, %p5;
	mov.u32 	%r47, _ZZ7H_tildaPiS_S_S_S_iiiiiiiiE4F_Sh;
	add.s32 	%r48, %r47, %r42;
	ld.shared.u32 	%r49, [%r48];
	sub.s32 	%r50, %r49, %r22;
	mov.u32 	%r51, _ZZ7H_tildaPiS_S_S_S_iiiiiiiiE4H_Sh;
	add.s32 	%r52, %r51, %r42;
	ld.shared.u32 	%r53, [%r52+4];
	sub.s32 	%r54, %r53, %r21;
	max.s32 	%r55, %r50, %r54;
	st.shared.u32 	[%r48], %r55;
	ld.shared.u32 	%r56, [%r52];
	add.s32 	%r57, %r56, %r46;
	max.s32 	%r58, %r57, %r55;
	max.s32 	%r59, %r58, 0;
	mov.u32 	%r60, _ZZ7H_tildaPiS_S_S_S_iiiiiiiiE8H_Til_Sh;
	add.s32 	%r61, %r60, %r42;
	st.shared.u32 	[%r61], %r59;
	add.s32 	%r72, %r72, %r4;
	setp.lt.s32 	%p6, %r72, %r11;
	@%p6 bra 	$L__BB0_7;
$L__BB0_8:
	setp.ge.s32 	%p7, %r3, %r11;
	bar.sync 	0;
	@%p7 bra 	$L__BB0_11;
	mov.u32 	%r73, %r3;
$L__BB0_10:
	shl.b32 	%r62, %r73, 2;
	mov.u32 	%r63, _ZZ7H_tildaPiS_S_S_S_iiiiiiiiE4F_Sh;
	add.s32 	%r64, %r63, %r62;
	ld.shared.u32 	%r65, [%r64];
	add.s32 	%r66, %r73, %r7;
	mul.wide.s32 	%rd14, %r66, 4;
	add.s64 	%rd15, %rd1, %rd14;
	st.global.u32 	[%rd15], %r65;
	mov.u32 	%r67, _ZZ7H_tildaPiS_S_S_S_iiiiiiiiE8H_Til_Sh;
	add.s32 	%r68, %r67, %r62;
	ld.shared.u32 	%r69, [%r68];
	add.s64 	%rd16, %rd2, %rd14;
	st.global.u32 	[%rd16], %r69;
	add.s32 	%r73, %r73, %r4;
	setp.lt.s32 	%p8, %r73, %r11;
	@%p8 bra 	$L__BB0_10;
$L__BB0_11:
	bar.sync 	0;
	add.s32 	%r70, %r70, %r5;
	setp.le.s32 	%p9, %r70, %r2;
	@%p9 bra 	$L__BB0_2;
$L__BB0_12:
	ret;

}
	// .globl	_Z7Final_HPiS_S_S_S_S_S_S_iiiiiiii
.visible .entry _Z7Final_HPiS_S_S_S_S_S_S_iiiiiiii(
	.param .u64 .ptr .align 1 _Z7Final_HPiS_S_S_S_S_S_S_iiiiiiii_param_0,
	.param .u64 .ptr .align 1 _Z7Final_HPiS_S_S_S_S_S_S_iiiiiiii_param_1,
	.param .u64 .ptr .align 1 _Z7Final_HPiS_S_S_S_S_S_S_iiiiiiii_param_2,
	.param .u64 .ptr .align 1 _Z7Final_HPiS_S_S_S_S_S_S_iiiiiiii_param_3,
	.param .u64 .ptr .align 1 _Z7Final_HPiS_S_S_S_S_S_S_iiiiiiii_param_4,
	.param .u64 .ptr .align 1 _Z7Final_HPiS_S_S_S_S_S_S_iiiiiiii_param_5,
	.param .u64 .ptr .align 1 _Z7Final_HPiS_S_S_S_S_S_S_iiiiiiii_param_6,
	.param .u64 .ptr .align 1 _Z7Final_HPiS_S_S_S_S_S_S_iiiiiiii_param_7,
	.param .u32 _Z7Final_HPiS_S_S_S_S_S_S_iiiiiiii_param_8,
	.param .u32 _Z7Final_HPiS_S_S_S_S_S_S_iiiiiiii_param_9,
	.param .u32 _Z7Final_HPiS_S_S_S_S_S_S_iiiiiiii_param_10,
	.param .u32 _Z7Final_HPiS_S_S_S_S_S_S_iiiiiiii_param_11,
	.param .u32 _Z7Final_HPiS_S_S_S_S_S_S_iiiiiiii_param_12,
	.param .u32 _Z7Final_HPiS_S_S_S_S_S_S_iiiiiiii_param_13,
	.param .u32 _Z7Final_HPiS_S_S_S_S_S_S_iiiiiiii_param_14,
	.param .u32 _Z7Final_HPiS_S_S_S_S_S_S_iiiiiiii_param_15
)
{
	.reg .pred 	%p<6>;
	.reg .b32 	%r<42>;
	.reg .b64 	%rd<32>;

	ld.param.u64 	%rd8, [_Z7Final_HPiS_S_S_S_S_S_S_iiiiiiii_param_1];
	ld.param.u64 	%rd10, [_Z7Final_HPiS_S_S_S_S_S_S_iiiiiiii_param_3];
	ld.param.u64 	%rd11, [_Z7Final_HPiS_S_S_S_S_S_S_iiiiiiii_param_4];
	ld.param.u64 	%rd12, [_Z7Final_HPiS_S_S_S_S_S_S_iiiiiiii_param_5];
	ld.param.u64 	%rd14, [_Z7Final_HPiS_S_S_S_S_S_S_iiiiiiii_param_7];
	ld.param.u32 	%r11, [_Z7Final_HPiS_S_S_S_S_S_S_iiiiiiii_param_8];
	ld.param.u32 	%r12, [_Z7Final_HPiS_S_S_S_S_S_S_iiiiiiii_param_9];
	ld.param.u32 	%r18, [_Z7Final_HPiS_S_S_S_S_S_S_iiiiiiii_param_10];
	ld.param.u32 	%r13, [_Z7Final_HPiS_S_S_S_S_S_S_iiiiiiii_param_11];
	ld.param.u32 	%r14, [_Z7Final_HPiS_S_S_S_S_S_S_iiiiiiii_param_12];
	ld.param.u32 	%r15, [_Z7Final_HPiS_S_S_S_S_S_S_iiiiiiii_param_13];
	ld.param.u32 	%r16, [_Z7Final_HPiS_S_S_S_S_S_S_iiiiiiii_param_14];
	ld.param.u32 	%r17, [_Z7Final_HPiS_S_S_S_S_S_S_iiiiiiii_param_15];
	mov.u32 	%r19, %nctaid.x;
	mov.u32 	%r20, %ctaid.y;
	mov.u32 	%r21, %ntid.x;
	mov.u32 	%r22, %ntid.y;
	mov.u32 	%r23, %ctaid.x;
	mov.u32 	%r24, %tid.y;
	mov.u32 	%r25, %tid.x;
	mad.lo.s32 	%r26, %r19, %r20, %r23;
	mad.lo.s32 	%r27, %r26, %r22, %r24;
	mad.lo.s32 	%r1, %r27, %r21, %r25;
	add.s32 	%r28, %r18, -1;
	setp.ge.s32 	%p1, %r1, %r28;
	@%p1 bra 	$L__BB1_8;
	add.s32 	%r29, %r12, -1;
	div.s32 	%r30, %r29, %r15;
	mad.lo.s32 	%r2, %r1, %r30, %r1;
	setp.ge.s32 	%p2, %r1, %r12;
	mov.u32 	%r38, %r2;
	@%p2 bra 	$L__BB1_7;
	ld.param.u64 	%rd30, [_Z7Final_HPiS_S_S_S_S_S_S_iiiiiiii_param_2];
	ld.param.u64 	%rd29, [_Z7Final_HPiS_S_S_S_S_S_S_iiiiiiii_param_0];
	sub.s32 	%r3, %r14, %r13;
	cvta.to.global.u64 	%rd1, %rd30;
	cvta.to.global.u64 	%rd2, %rd8;
	cvta.to.global.u64 	%rd3, %rd10;
	cvta.to.global.u64 	%rd4, %rd29;
	cvta.to.global.u64 	%rd5, %rd11;
	cvta.to.global.u64 	%rd6, %rd12;
	mov.u32 	%r38, %r2;
	mov.u32 	%r39, %r1;
$L__BB1_3:
	mul.wide.s32 	%rd15, %r39, 4;
	add.s64 	%rd16, %rd1, %rd15;
	ld.global.u32 	%r31, [%rd16];
	add.s32 	%r32, %r3, %r31;
	add.s64 	%rd17, %rd2, %rd15;
	ld.global.u32 	%r33, [%rd17];
	max.s32 	%r6, %r32, %r33;
	add.s64 	%rd18, %rd3, %rd15;
	st.global.u32 	[%rd18+4], %r6;
	setp.le.s32 	%p3, %r6, %r16;
	@%p3 bra 	$L__BB1_6;
	add.s32 	%r34, %r39, %r17;
	mul.wide.s32 	%rd19, %r34, 4;
	add.s64 	%rd20, %rd4, %rd19;
	ld.global.u32 	%r35, [%rd20];
	setp.ne.s32 	%p4, %r35, %r11;
	@%p4 bra 	$L__BB1_6;
	mul.wide.s32 	%rd21, %r38, 4;
	add.s64 	%rd22, %rd5, %rd21;
	st.global.u32 	[%rd22], %r6;
	add.s64 	%rd23, %rd6, %rd21;
	add.s32 	%r36, %r39, 1;
	st.global.u32 	[%rd23], %r36;
	add.s32 	%r38, %r38, 1;
$L__BB1_6:
	add.s32 	%r39, %r39, %r15;
	setp.lt.s32 	%p5, %r39, %r12;
	@%p5 bra 	$L__BB1_3;
$L__BB1_7:
	ld.param.u64 	%rd31, [_Z7Final_HPiS_S_S_S_S_S_S_iiiiiiii_param_6];
	sub.s32 	%r37, %r38, %r2;
	cvta.to.global.u64 	%rd24, %rd31;
	mul.wide.s32 	%rd25, %r1, 4;
	add.s64 	%rd26, %rd24, %rd25;
	st.global.u32 	[%rd26], %r37;
	cvta.to.global.u64 	%rd27, %rd14;
	add.s64 	%rd28, %rd27, %rd25;
	st.global.u32 	[%rd28], %r37;
$L__BB1_8:
	ret;

}
	// .globl	_Z8Shrink_HPiS_S_S_S_S_iiii
.visible .entry _Z8Shrink_HPiS_S_S_S_S_iiii(
	.param .u64 .ptr .align 1 _Z8Shrink_HPiS_S_S_S_S_iiii_param_0,
	.param .u64 .ptr .align 1 _Z8Shrink_HPiS_S_S_S_S_iiii_param_1,
	.param .u64 .ptr .align 1 _Z8Shrink_HPiS_S_S_S_S_iiii_param_2,
	.param .u64 .ptr .align 1 _Z8Shrink_HPiS_S_S_S_S_iiii_param_3,
	.param .u64 .ptr .align 1 _Z8Shrink_HPiS_S_S_S_S_iiii_param_4,
	.param .u64 .ptr .align 1 _Z8Shrink_HPiS_S_S_S_S_iiii_param_5,
	.param .u32 _Z8Shrink_HPiS_S_S_S_S_iiii_param_6,
	.param .u32 _Z8Shrink_HPiS_S_S_S_S_iiii_param_7,
	.param .u32 _Z8Shrink_HPiS_S_S_S_S_iiii_param_8,
	.param .u32 _Z8Shrink_HPiS_S_S_S_S_iiii_param_9
)
{
	.reg .pred 	%p<4>;
	.reg .b32 	%r<32>;
	.reg .b64 	%rd<24>;

	ld.param.u64 	%rd7, [_Z8Shrink_HPiS_S_S_S_S_iiii_param_0];
	ld.param.u64 	%rd8, [_Z8Shrink_HPiS_S_S_S_S_iiii_param_1];
	ld.param.u64 	%rd9, [_Z8Shrink_HPiS_S_S_S_S_iiii_param_2];
	ld.param.u64 	%rd10, [_Z8Shrink_HPiS_S_S_S_S_iiii_param_3];
	ld.param.u64 	%rd11, [_Z8Shrink_HPiS_S_S_S_S_iiii_param_4];
	ld.param.u64 	%rd12, [_Z8Shrink_HPiS_S_S_S_S_iiii_param_5];
	ld.param.u32 	%r6, [_Z8Shrink_HPiS_S_S_S_S_iiii_param_6];
	ld.param.u32 	%r7, [_Z8Shrink_HPiS_S_S_S_S_iiii_param_7];
	ld.param.u32 	%r8, [_Z8Shrink_HPiS_S_S_S_S_iiii_param_8];
	add.s32 	%r9, %r6, -1;
	div.s32 	%r1, %r9, %r8;
	mov.u32 	%r10, %nctaid.x;
	mov.u32 	%r11, %ctaid.y;
	mov.u32 	%r12, %ntid.x;
	mov.u32 	%r13, %ntid.y;
	mov.u32 	%r14, %ctaid.x;
	mov.u32 	%r15, %tid.y;
	mov.u32 	%r16, %tid.x;
	mad.lo.s32 	%r17, %r10, %r11, %r14;
	mad.lo.s32 	%r18, %r17, %r13, %r15;
	mad.lo.s32 	%r2, %r18, %r12, %r16;
	add.s32 	%r19, %r7, -1;
	setp.ge.s32 	%p1, %r2, %r19;
	@%p1 bra 	$L__BB2_4;
	cvta.to.global.u64 	%rd13, %rd11;
	mul.wide.s32 	%rd14, %r2, 4;
	add.s64 	%rd1, %rd13, %rd14;
	ld.global.u32 	%r20, [%rd1];
	setp.lt.s32 	%p2, %r20, 1;
	@%p2 bra 	$L__BB2_4;
	mad.lo.s32 	%r3, %r2, %r1, %r2;
	cvta.to.global.u64 	%rd15, %rd12;
	add.s64 	%rd2, %rd15, %rd14;
	cvta.to.global.u64 	%rd3, %rd9;
	cvta.to.global.u64 	%rd4, %rd7;
	cvta.to.global.u64 	%rd5, %rd10;
	cvta.to.global.u64 	%rd6, %rd8;
	mov.b32 	%r31, 0;
$L__BB2_3:
	add.s32 	%r22, %r31, %r3;
	mul.wide.s32 	%rd17, %r22, 4;
	add.s64 	%rd18, %rd3, %rd17;
	ld.global.u32 	%r23, [%rd18];
	ld.global.u32 	%r24, [%rd2];
	add.s32 	%r25, %r24, %r31;
	mul.wide.s32 	%rd19, %r25, 4;
	add.s64 	%rd20, %rd4, %rd19;
	st.global.u32 	[%rd20], %r23;
	add.s64 	%rd21, %rd5, %rd17;
	ld.global.u32 	%r26, [%rd21];
	add.s32 	%r27, %r26, -1;
	ld.global.u32 	%r28, [%rd2];
	add.s32 	%r29, %r28, %r31;
	mul.wide.s32 	%rd22, %r29, 4;
	add.s64 	%rd23, %rd6, %rd22;
	st.global.u32 	[%rd23], %r27;
	add.s32 	%r31, %r31, 1;
	ld.global.u32 	%r30, [%rd1];
	setp.lt.s32 	%p3, %r31, %r30;
	@%p3 bra 	$L__BB2_3;
$L__BB2_4:
	bar.sync 	0;
	ret;

}


// ===== COMPILED SASS (sm_100) =====

	.target	sm_100

	.elftype	@"ET_EXEC"


//--------------------- .note.nv.tkinfo           --------------------------
	.section	.note.nv.tkinfo,"",@"SHT_NOTE"
	.sectionflags	@"SHF_NOTE_NV_TKINFO"
	.tkinfo
        /*0018*/ 	.word	0x00000002
        /*0030*/ 	.string	""
        /*0030*/ 	.string	"ptxas"
        /*0030*/ 	.string	"Cuda compilation tools, release 13.0, V13.0.88"
        /*0030*/ 	.string	"Build cuda_13.0.r13.0/compiler.36424714_0"
        /*0030*/ 	.string	"-arch sm_100 -m 64 "



//--------------------- .note.nv.cuinfo           --------------------------
	.section	.note.nv.cuinfo,"",@"SHT_NOTE"
	.sectionflags	@"SHF_NOTE_NV_CUINFO"
        /*0018*/ 	.short	0x0002
        /*001a*/ 	.short	0x0064
        /*001c*/ 	.short	0x0082
	.zero		2


//--------------------- .nv.info                  --------------------------
	.section	.nv.info,"",@"SHT_CUDA_INFO"
	.align	4


	//----- nvinfo : EIATTR_REGCOUNT
	.align		4
        /*0000*/ 	.byte	0x04, 0x2f
        /*0002*/ 	.short	(.L_1 - .L_0)
	.align		4
.L_0:
        /*0004*/ 	.word	index@(_Z7H_tildaPiS_S_S_S_iiiiiiii)
        /*0008*/ 	.word	0x0000001a


	//----- nvinfo : EIATTR_FRAME_SIZE
	.align		4
.L_1:
        /*000c*/ 	.byte	0x04, 0x11
        /*000e*/ 	.short	(.L_3 - .L_2)
	.align		4
.L_2:
        /*0010*/ 	.word	index@(_Z7H_tildaPiS_S_S_S_iiiiiiii)
        /*0014*/ 	.word	0x00000000


	//----- nvinfo : EIATTR_REGCOUNT
	.align		4
.L_3:
        /*0018*/ 	.byte	0x04, 0x2f
        /*001a*/ 	.short	(.L_5 - .L_4)
	.align		4
.L_4:
        /*001c*/ 	.word	index@(_Z7Final_HPiS_S_S_S_S_S_S_iiiiiiii)
        /*0020*/ 	.word	0x0000001a


	//----- nvinfo : EIATTR_FRAME_SIZE
	.align		4
.L_5:
        /*0024*/ 	.byte	0x04, 0x11
        /*0026*/ 	.short	(.L_7 - .L_6)
	.align		4
.L_6:
        /*0028*/ 	.word	index@(_Z7Final_HPiS_S_S_S_S_S_S_iiiiiiii)
        /*002c*/ 	.word	0x00000000


	//----- nvinfo : EIATTR_REGCOUNT
	.align		4
.L_7:
        /*0030*/ 	.byte	0x04, 0x2f
        /*0032*/ 	.short	(.L_9 - .L_8)
	.align		4
.L_8:
        /*0034*/ 	.word	index@(_Z8Shrink_HPiS_S_S_S_S_iiii)
        /*0038*/ 	.word	0x00000018


	//----- nvinfo : EIATTR_FRAME_SIZE
	.align		4
.L_9:
        /*003c*/ 	.byte	0x04, 0x11
        /*003e*/ 	.short	(.L_11 - .L_10)
	.align		4
.L_10:
        /*0040*/ 	.word	index@(_Z8Shrink_HPiS_S_S_S_S_iiii)
        /*0044*/ 	.word	0x00000000


	//----- nvinfo : EIATTR_MIN_STACK_SIZE
	.align		4
.L_11:
        /*0048*/ 	.byte	0x04, 0x12
        /*004a*/ 	.short	(.L_13 - .L_12)
	.align		4
.L_12:
        /*004c*/ 	.word	index@(_Z8Shrink_HPiS_S_S_S_S_iiii)
        /*0050*/ 	.word	0x00000000


	//----- nvinfo : EIATTR_MIN_STACK_SIZE
	.align		4
.L_13:
        /*0054*/ 	.byte	0x04, 0x12
        /*0056*/ 	.short	(.L_15 - .L_14)
	.align		4
.L_14:
        /*0058*/ 	.word	index@(_Z7Final_HPiS_S_S_S_S_S_S_iiiiiiii)
        /*005c*/ 	.word	0x00000000


	//----- nvinfo : EIATTR_MIN_STACK_SIZE
	.align		4
.L_15:
        /*0060*/ 	.byte	0x04, 0x12
        /*0062*/ 	.short	(.L_17 - .L_16)
	.align		4
.L_16:
        /*0064*/ 	.word	index@(_Z7H_tildaPiS_S_S_S_iiiiiiii)
        /*0068*/ 	.word	0x00000000
.L_17:


//--------------------- .nv.compat                --------------------------
	.section	.nv.compat,"",@"SHT_CUDA_COMPAT_INFO"
	.align	4
        /*0000*/ 	.byte	0x02, 0x09, 0x00, 0x00, 0x02, 0x02, 0x01, 0x00, 0x02, 0x05, 0x05, 0x00, 0x03, 0x07, 0x01, 0x01
        /*0010*/ 	.byte	0x02, 0x03, 0x00, 0x00, 0x02, 0x06, 0x01, 0x00, 0x04, 0x0b, 0x08, 0x00, 0x09, 0x00, 0x00, 0x00
        /*0020*/ 	.byte	0x00, 0x00, 0x00, 0x00


//--------------------- .nv.info._Z8Shrink_HPiS_S_S_S_S_iiii --------------------------
	.section	.nv.info._Z8Shrink_HPiS_S_S_S_S_iiii,"",@"SHT_CUDA_INFO"
	.sectionflags	@""
	.align	4


	//----- nvinfo : EIATTR_CUDA_API_VERSION
	.align		4
        /*0000*/ 	.byte	0x04, 0x37
        /*0002*/ 	.short	(.L_19 - .L_18)
.L_18:
        /*0004*/ 	.word	0x00000082


	//----- nvinfo : EIATTR_KPARAM_INFO
	.align		4
.L_19:
        /*0008*/ 	.byte	0x04, 0x17
        /*000a*/ 	.short	(.L_21 - .L_20)
.L_20:
        /*000c*/ 	.word	0x00000000
        /*0010*/ 	.short	0x0009
        /*0012*/ 	.short	0x003c
        /*0014*/ 	.byte	0x00, 0xf0, 0x11, 0x00


	//----- nvinfo : EIATTR_KPARAM_INFO
	.align		4
.L_21:
        /*0018*/ 	.byte	0x04, 0x17
        /*001a*/ 	.short	(.L_23 - .L_22)
.L_22:
        /*001c*/ 	.word	0x00000000
        /*0020*/ 	.short	0x0008
        /*0022*/ 	.short	0x0038
        /*0024*/ 	.byte	0x00, 0xf0, 0x11, 0x00


	//----- nvinfo : EIATTR_KPARAM_INFO
	.align		4
.L_23:
        /*0028*/ 	.byte	0x04, 0x17
        /*002a*/ 	.short	(.L_25 - .L_24)
.L_24:
        /*002c*/ 	.word	0x00000000
        /*0030*/ 	.short	0x0007
        /*0032*/ 	.short	0x0034
        /*0034*/ 	.byte	0x00, 0xf0, 0x11, 0x00


	//----- nvinfo : EIATTR_KPARAM_INFO
	.align		4
.L_25:
        /*0038*/ 	.byte	0x04, 0x17
        /*003a*/ 	.short	(.L_27 - .L_26)
.L_26:
        /*003c*/ 	.word	0x00000000
        /*0040*/ 	.short	0x0006
        /*0042*/ 	.short	0x0030
        /*0044*/ 	.byte	0x00, 0xf0, 0x11, 0x00


	//----- nvinfo : EIATTR_KPARAM_INFO
	.align		4
.L_27:
        /*0048*/ 	.byte	0x04, 0x17
        /*004a*/ 	.short	(.L_29 - .L_28)
.L_28:
        /*004c*/ 	.word	0x00000000
        /*0050*/ 	.short	0x0005
        /*0052*/ 	.short	0x0028
        /*0054*/ 	.byte	0x00, 0xf5, 0x21, 0x00


	//----- nvinfo : EIATTR_KPARAM_INFO
	.align		4
.L_29:
        /*0058*/ 	.byte	0x04, 0x17
        /*005a*/ 	.short	(.L_31 - .L_30)
.L_30:
        /*005c*/ 	.word	0x00000000
        /*0060*/ 	.short	0x0004
        /*0062*/ 	.short	0x0020
        /*0064*/ 	.byte	0x00, 0xf5, 0x21, 0x00


	//----- nvinfo : EIATTR_KPARAM_INFO
	.align		4
.L_31:
        /*0068*/ 	.byte	0x04, 0x17
        /*006a*/ 	.short	(.L_33 - .L_32)
.L_32:
        /*006c*/ 	.word	0x00000000
        /*0070*/ 	.short	0x0003
        /*0072*/ 	.short	0x0018
        /*0074*/ 	.byte	0x00, 0xf5, 0x21, 0x00


	//----- nvinfo : EIATTR_KPARAM_INFO
	.align		4
.L_33:
        /*0078*/ 	.byte	0x04, 0x17
        /*007a*/ 	.short	(.L_35 - .L_34)
.L_34:
        /*007c*/ 	.word	0x00000000
        /*0080*/ 	.short	0x0002
        /*0082*/ 	.short	0x0010
        /*0084*/ 	.byte	0x00, 0xf5, 0x21, 0x00


	//----- nvinfo : EIATTR_KPARAM_INFO
	.align		4
.L_35:
        /*0088*/ 	.byte	0x04, 0x17
        /*008a*/ 	.short	(.L_37 - .L_36)
.L_36:
        /*008c*/ 	.word	0x00000000
        /*0090*/ 	.short	0x0001
        /*0092*/ 	.short	0x0008
        /*0094*/ 	.byte	0x00, 0xf5, 0x21, 0x00


	//----- nvinfo : EIATTR_KPARAM_INFO
	.align		4
.L_37:
        /*0098*/ 	.byte	0x04, 0x17
        /*009a*/ 	.short	(.L_39 - .L_38)
.L_38:
        /*009c*/ 	.word	0x00000000
        /*00a0*/ 	.short	0x0000
        /*00a2*/ 	.short	0x0000
        /*00a4*/ 	.byte	0x00, 0xf5, 0x21, 0x00


	//----- nvinfo : EIATTR_SPARSE_MMA_MASK
	.align		4
.L_39:
        /*00a8*/ 	.byte	0x03, 0x50
        /*00aa*/ 	.short	0x0000


	//----- nvinfo : EIATTR_MAXREG_COUNT
	.align		4
        /*00ac*/ 	.byte	0x03, 0x1b
        /*00ae*/ 	.short	0x00ff


	//----- nvinfo : EIATTR_NUM_BARRIERS
	.align		4
        /*00b0*/ 	.byte	0x02, 0x4c
        /*00b2*/ 	.byte	0x01
	.zero		1


	//----- nvinfo : EIATTR_MERCURY_ISA_VERSION
	.align		4
        /*00b4*/ 	.byte	0x03, 0x5f
        /*00b6*/ 	.short	0x0101


	//----- nvinfo : EIATTR_VRC_CTA_INIT_COUNT
	.align		4
        /*00b8*/ 	.byte	0x02, 0x4a
	.zero		1
	.zero		1


	//----- nvinfo : EIATTR_EXIT_INSTR_OFFSETS
	.align		4
        /*00bc*/ 	.byte	0x04, 0x1c
        /*00be*/ 	.short	(.L_41 - .L_40)


	//   ....[0]....
.L_40:
        /*00c0*/ 	.word	0x00000550


	//----- nvinfo : EIATTR_CRS_STACK_SIZE
	.align		4
.L_41:
        /*00c4*/ 	.byte	0x04, 0x1e
        /*00c6*/ 	.short	(.L_43 - .L_42)
.L_42:
        /*00c8*/ 	.word	0x00000000


	//----- nvinfo : EIATTR_CBANK_PARAM_SIZE
	.align		4
.L_43:
        /*00cc*/ 	.byte	0x03, 0x19
        /*00ce*/ 	.short	0x0040


	//----- nvinfo : EIATTR_PARAM_CBANK
	.align		4
        /*00d0*/ 	.byte	0x04, 0x0a
        /*00d2*/ 	.short	(.L_45 - .L_44)
	.align		4
.L_44:
        /*00d4*/ 	.word	index@(.nv.constant0._Z8Shrink_HPiS_S_S_S_S_iiii)
        /*00d8*/ 	.short	0x0380
        /*00da*/ 	.short	0x0040


	//----- nvinfo : EIATTR_SW_WAR
	.align		4
.L_45:
        /*00dc*/ 	.byte	0x04, 0x36
        /*00de*/ 	.short	(.L_47 - .L_46)
.L_46:
        /*00e0*/ 	.word	0x00000008
.L_47:


//--------------------- .nv.info._Z7Final_HPiS_S_S_S_S_S_S_iiiiiiii --------------------------
	.section	.nv.info._Z7Final_HPiS_S_S_S_S_S_S_iiiiiiii,"",@"SHT_CUDA_INFO"
	.sectionflags	@""
	.align	4


	//----- nvinfo : EIATTR_CUDA_API_VERSION
	.align		4
        /*0000*/ 	.byte	0x04, 0x37
        /*0002*/ 	.short	(.L_49 - .L_48)
.L_48:
        /*0004*/ 	.word	0x00000082


	//----- nvinfo : EIATTR_KPARAM_INFO
	.align		4
.L_49:
        /*0008*/ 	.byte	0x04, 0x17
        /*000a*/ 	.short	(.L_51 - .L_50)
.L_50:
        /*000c*/ 	.word	0x00000000
        /*0010*/ 	.short	0x000f
        /*0012*/ 	.short	0x005c
        /*0014*/ 	.byte	0x00, 0xf0, 0x11, 0x00


	//----- nvinfo : EIATTR_KPARAM_INFO
	.align		4
.L_51:
        /*0018*/ 	.byte	0x04, 0x17
        /*001a*/ 	.short	(.L_53 - .L_52)
.L_52:
        /*001c*/ 	.word	0x00000000
        /*0020*/ 	.short	0x000e
        /*0022*/ 	.short	0x0058
        /*0024*/ 	.byte	0x00, 0xf0, 0x11, 0x00


	//----- nvinfo : EIATTR_KPARAM_INFO
	.align		4
.L_53:
        /*0028*/ 	.byte	0x04, 0x17
        /*002a*/ 	.short	(.L_55 - .L_54)
.L_54:
        /*002c*/ 	.word	0x00000000
        /*0030*/ 	.short	0x000d
        /*0032*/ 	.short	0x0054
        /*0034*/ 	.byte	0x00, 0xf0, 0x11, 0x00


	//----- nvinfo : EIATTR_KPARAM_INFO
	.align		4
.L_55:
        /*0038*/ 	.byte	0x04, 0x17
        /*003a*/ 	.short	(.L_57 - .L_56)
.L_56:
        /*003c*/ 	.word	0x00000000
        /*0040*/ 	.short	0x000c
        /*0042*/ 	.short	0x0050
        /*0044*/ 	.byte	0x00, 0xf0, 0x11, 0x00


	//----- nvinfo : EIATTR_KPARAM_INFO
	.align		4
.L_57:
        /*0048*/ 	.byte	0x04, 0x17
        /*004a*/ 	.short	(.L_59 - .L_58)
.L_58:
        /*004c*/ 	.word	0x00000000
        /*0050*/ 	.short	0x000b
        /*0052*/ 	.short	0x004c
        /*0054*/ 	.byte	0x00, 0xf0, 0x11, 0x00


	//----- nvinfo : EIATTR_KPARAM_INFO
	.align		4
.L_59:
        /*0058*/ 	.byte	0x04, 0x17
        /*005a*/ 	.short	(.L_61 - .L_60)
.L_60:
        /*005c*/ 	.word	0x00000000
        /*0060*/ 	.short	0x000a
        /*0062*/ 	.short	0x0048
        /*0064*/ 	.byte	0x00, 0xf0, 0x11, 0x00


	//----- nvinfo : EIATTR_KPARAM_INFO
	.align		4
.L_61:
        /*0068*/ 	.byte	0x04, 0x17
        /*006a*/ 	.short	(.L_63 - .L_62)
.L_62:
        /*006c*/ 	.word	0x00000000
        /*0070*/ 	.short	0x0009
        /*0072*/ 	.short	0x0044
        /*0074*/ 	.byte	0x00, 0xf0, 0x11, 0x00


	//----- nvinfo : EIATTR_KPARAM_INFO
	.align		4
.L_63:
        /*0078*/ 	.byte	0x04, 0x17
        /*007a*/ 	.short	(.L_65 - .L_64)
.L_64:
        /*007c*/ 	.word	0x00000000
        /*0080*/ 	.short	0x0008
        /*0082*/ 	.short	0x0040
        /*0084*/ 	.byte	0x00, 0xf0, 0x11, 0x00


	//----- nvinfo : EIATTR_KPARAM_INFO
	.align		4
.L_65:
        /*0088*/ 	.byte	0x04, 0x17
        /*008a*/ 	.short	(.L_67 - .L_66)
.L_66:
        /*008c*/ 	.word	0x00000000
        /*0090*/ 	.short	0x0007
        /*0092*/ 	.short	0x0038
        /*0094*/ 	.byte	0x00, 0xf5, 0x21, 0x00


	//----- nvinfo : EIATTR_KPARAM_INFO
	.align		4
.L_67:
        /*0098*/ 	.byte	0x04, 0x17
        /*009a*/ 	.short	(.L_69 - .L_68)
.L_68:
        /*009c*/ 	.word	0x00000000
        /*00a0*/ 	.short	0x0006
        /*00a2*/ 	.short	0x0030
        /*00a4*/ 	.byte	0x00, 0xf5, 0x21, 0x00


	//----- nvinfo : EIATTR_KPARAM_INFO
	.align		4
.L_69:
        /*00a8*/ 	.byte	0x04, 0x17
        /*00aa*/ 	.short	(.L_71 - .L_70)
.L_70:
        /*00ac*/ 	.word	0x00000000
        /*00b0*/ 	.short	0x0005
        /*00b2*/ 	.short	0x0028
        /*00b4*/ 	.byte	0x00, 0xf5, 0x21, 0x00


	//----- nvinfo : EIATTR_KPARAM_INFO
	.align		4
.L_71:
        /*00b8*/ 	.byte	0x04, 0x17
        /*00ba*/ 	.short	(.L_73 - .L_72)
.L_72:
        /*00bc*/ 	.word	0x00000000
        /*00c0*/ 	.short	0x0004
        /*00c2*/ 	.short	0x0020
        /*00c4*/ 	.byte	0x00, 0xf5, 0x21, 0x00


	//----- nvinfo : EIATTR_KPARAM_INFO
	.align		4
.L_73:
        /*00c8*/ 	.byte	0x04, 0x17
        /*00ca*/ 	.short	(.L_75 - .L_74)
.L_74:
        /*00cc*/ 	.word	0x00000000
        /*00d0*/ 	.short	0x0003
        /*00d2*/ 	.short	0x0018
        /*00d4*/ 	.byte	0x00, 0xf5, 0x21, 0x00


	//----- nvinfo : EIATTR_KPARAM_INFO
	.align		4
.L_75:
        /*00d8*/ 	.byte	0x04, 0x17
        /*00da*/ 	.short	(.L_77 - .L_76)
.L_76:
        /*00dc*/ 	.word	0x00000000
        /*00e0*/ 	.short	0x0002
        /*00e2*/ 	.short	0x0010
        /*00e4*/ 	.byte	0x00, 0xf5, 0x21, 0x00


	//----- nvinfo : EIATTR_KPARAM_INFO
	.align		4
.L_77:
        /*00e8*/ 	.byte	0x04, 0x17
        /*00ea*/ 	.short	(.L_79 - .L_78)
.L_78:
        /*00ec*/ 	.word	0x00000000
        /*00f0*/ 	.short	0x0001
        /*00f2*/ 	.short	0x0008
        /*00f4*/ 	.byte	0x00, 0xf5, 0x21, 0x00


	//----- nvinfo : EIATTR_KPARAM_INFO
	.align		4
.L_79:
        /*00f8*/ 	.byte	0x04, 0x17
        /*00fa*/ 	.short	(.L_81 - .L_80)
.L_80:
        /*00fc*/ 	.word	0x00000000
        /*0100*/ 	.short	0x0000
        /*0102*/ 	.short	0x0000
        /*0104*/ 	.byte	0x00, 0xf5, 0x21, 0x00


	//----- nvinfo : EIATTR_SPARSE_MMA_MASK
	.align		4
.L_81:
        /*0108*/ 	.byte	0x03, 0x50
        /*010a*/ 	.short	0x0000


	//----- nvinfo : EIATTR_MAXREG_COUNT
	.align		4
        /*010c*/ 	.byte	0x03, 0x1b
        /*010e*/ 	.short	0x00ff


	//----- nvinfo : EIATTR_MERCURY_ISA_VERSION
	.align		4
        /*0110*/ 	.byte	0x03, 0x5f
        /*0112*/ 	.short	0x0101


	//----- nvinfo : EIATTR_VRC_CTA_INIT_COUNT
	.align		4
        /*0114*/ 	.byte	0x02, 0x4a
	.zero		1
	.zero		1


	//----- nvinfo : EIATTR_EXIT_INSTR_OFFSETS
	.align		4
        /*0118*/ 	.byte	0x04, 0x1c
        /*011a*/ 	.short	(.L_83 - .L_82)


	//   ....[0]....
.L_82:
        /*011c*/ 	.word	0x000000e0


	//   ....[1]....
        /*0120*/ 	.word	0x000005f0


	//----- nvinfo : EIATTR_CRS_STACK_SIZE
	.align		4
.L_83:
        /*0124*/ 	.byte	0x04, 0x1e
        /*0126*/ 	.short	(.L_85 - .L_84)
.L_84:
        /*0128*/ 	.word	0x00000000


	//----- nvinfo : EIATTR_CBANK_PARAM_SIZE
	.align		4
.L_85:
        /*012c*/ 	.byte	0x03, 0x19
        /*012e*/ 	.short	0x0060


	//----- nvinfo : EIATTR_PARAM_CBANK
	.align		4
        /*0130*/ 	.byte	0x04, 0x0a
        /*0132*/ 	.short	(.L_87 - .L_86)
	.align		4
.L_86:
        /*0134*/ 	.word	index@(.nv.constant0._Z7Final_HPiS_S_S_S_S_S_S_iiiiiiii)
        /*0138*/ 	.short	0x0380
        /*013a*/ 	.short	0x0060


	//----- nvinfo : EIATTR_SW_WAR
	.align		4
.L_87:
        /*013c*/ 	.byte	0x04, 0x36
        /*013e*/ 	.short	(.L_89 - .L_88)
.L_88:
        /*0140*/ 	.word	0x00000008
.L_89:


//--------------------- .nv.info._Z7H_tildaPiS_S_S_S_iiiiiiii --------------------------
	.section	.nv.info._Z7H_tildaPiS_S_S_S_iiiiiiii,"",@"SHT_CUDA_INFO"
	.sectionflags	@""
	.align	4


	//----- nvinfo : EIATTR_CUDA_API_VERSION
	.align		4
        /*0000*/ 	.byte	0x04, 0x37
        /*0002*/ 	.short	(.L_91 - .L_90)
.L_90:
        /*0004*/ 	.word	0x00000082


	//----- nvinfo : EIATTR_KPARAM_INFO
	.align		4
.L_91:
        /*0008*/ 	.byte	0x04, 0x17
        /*000a*/ 	.short	(.L_93 - .L_92)
.L_92:
        /*000c*/ 	.word	0x00000000
        /*0010*/ 	.short	0x000c
        /*0012*/ 	.short	0x0044
        /*0014*/ 	.byte	0x00, 0xf0, 0x11, 0x00


	//----- nvinfo : EIATTR_KPARAM_INFO
	.align		4
.L_93:
        /*0018*/ 	.byte	0x04, 0x17
        /*001a*/ 	.short	(.L_95 - .L_94)
.L_94:
        /*001c*/ 	.word	0x00000000
        /*0020*/ 	.short	0x000b
        /*0022*/ 	.short	0x0040
        /*0024*/ 	.byte	0x00, 0xf0, 0x11, 0x00


	//----- nvinfo : EIATTR_KPARAM_INFO
	.align		4
.L_95:
        /*0028*/ 	.byte	0x04, 0x17
        /*002a*/ 	.short	(.L_97 - .L_96)
.L_96:
        /*002c*/ 	.word	0x00000000
        /*0030*/ 	.short	0x000a
        /*0032*/ 	.short	0x003c
        /*0034*/ 	.byte	0x00, 0xf0, 0x11, 0x00


	//----- nvinfo : EIATTR_KPARAM_INFO
	.align		4
.L_97:
        /*0038*/ 	.byte	0x04, 0x17
        /*003a*/ 	.short	(.L_99 - .L_98)
.L_98:
        /*003c*/ 	.word	0x00000000
        /*0040*/ 	.short	0x0009
        /*0042*/ 	.short	0x0038
        /*0044*/ 	.byte	0x00, 0xf0, 0x11, 0x00


	//----- nvinfo : EIATTR_KPARAM_INFO
	.align		4
.L_99:
        /*0048*/ 	.byte	0x04, 0x17
        /*004a*/ 	.short	(.L_101 - .L_100)
.L_100:
        /*004c*/ 	.word	0x00000000
        /*0050*/ 	.short	0x0008
        /*0052*/ 	.short	0x0034
        /*0054*/ 	.byte	0x00, 0xf0, 0x11, 0x00


	//----- nvinfo : EIATTR_KPARAM_INFO
	.align		4
.L_101:
        /*0058*/ 	.byte	0x04, 0x17
        /*005a*/ 	.short	(.L_103 - .L_102)
.L_102:
        /*005c*/ 	.word	0x00000000
        /*0060*/ 	.short	0x0007
        /*0062*/ 	.short	0x0030
        /*0064*/ 	.byte	0x00, 0xf0, 0x11, 0x00


	//----- nvinfo : EIATTR_KPARAM_INFO
	.align		4
.L_103:
        /*0068*/ 	.byte	0x04, 0x17
        /*006a*/ 	.short	(.L_105 - .L_104)
.L_104:
        /*006c*/ 	.word	0x00000000
        /*0070*/ 	.short	0x0006
        /*0072*/ 	.short	0x002c
        /*0074*/ 	.byte	0x00, 0xf0, 0x11, 0x00


	//----- nvinfo : EIATTR_KPARAM_INFO
	.align		4
.L_105:
        /*0078*/ 	.byte	0x04, 0x17
        /*007a*/ 	.short	(.L_107 - .L_106)
.L_106:
        /*007c*/ 	.word	0x00000000
        /*0080*/ 	.short	0x0005
        /*0082*/ 	.short	0x0028
        /*0084*/ 	.byte	0x00, 0xf0, 0x11, 0x00


	//----- nvinfo : EIATTR_KPARAM_INFO
	.align		4
.L_107:
        /*0088*/ 	.byte	0x04, 0x17
        /*008a*/ 	.short	(.L_109 - .L_108)
.L_108:
        /*008c*/ 	.word	0x00000000
        /*0090*/ 	.short	0x0004
        /*0092*/ 	.short	0x0020
        /*0094*/ 	.byte	0x00, 0xf5, 0x21, 0x00


	//----- nvinfo : EIATTR_KPARAM_INFO
	.align		4
.L_109:
        /*0098*/ 	.byte	0x04, 0x17
        /*009a*/ 	.short	(.L_111 - .L_110)
.L_110:
        /*009c*/ 	.word	0x00000000
        /*00a0*/ 	.short	0x0003
        /*00a2*/ 	.short	0x0018
        /*00a4*/ 	.byte	0x00, 0xf5, 0x21, 0x00


	//----- nvinfo : EIATTR_KPARAM_INFO
	.align		4
.L_111:
        /*00a8*/ 	.byte	0x04, 0x17
        /*00aa*/ 	.short	(.L_113 - .L_112)
.L_112:
        /*00ac*/ 	.word	0x00000000
        /*00b0*/ 	.short	0x0002
        /*00b2*/ 	.short	0x0010
        /*00b4*/ 	.byte	0x00, 0xf5, 0x21, 0x00


	//----- nvinfo : EIATTR_KPARAM_INFO
	.align		4
.L_113:
        /*00b8*/ 	.byte	0x04, 0x17
        /*00ba*/ 	.short	(.L_115 - .L_114)
.L_114:
        /*00bc*/ 	.word	0x00000000
        /*00c0*/ 	.short	0x0001
        /*00c2*/ 	.short	0x0008
        /*00c4*/ 	.byte	0x00, 0xf5, 0x21, 0x00


	//----- nvinfo : EIATTR_KPARAM_INFO
	.align		4
.L_115:
        /*00c8*/ 	.byte	0x04, 0x17
        /*00ca*/ 	.short	(.L_117 - .L_116)
.L_116:
        /*00cc*/ 	.word	0x00000000
        /*00d0*/ 	.short	0x0000
        /*00d2*/ 	.short	0x0000
        /*00d4*/ 	.byte	0x00, 0xf5, 0x21, 0x00


	//----- nvinfo : EIATTR_SPARSE_MMA_MASK
	.align		4
.L_117:
        /*00d8*/ 	.byte	0x03, 0x50
        /*00da*/ 	.short	0x0000


	//----- nvinfo : EIATTR_MAXREG_COUNT
	.align		4
        /*00dc*/ 	.byte	0x03, 0x1b
        /*00de*/ 	.short	0x00ff


	//----- nvinfo : EIATTR_NUM_BARRIERS
	.align		4
        /*00e0*/ 	.byte	0x02, 0x4c
        /*00e2*/ 	.byte	0x01
	.zero		1


	//----- nvinfo : EIATTR_MERCURY_ISA_VERSION
	.align		4
        /*00e4*/ 	.byte	0x03, 0x5f
        /*00e6*/ 	.short	0x0101


	//----- nvinfo : EIATTR_VRC_CTA_INIT_COUNT
	.align		4
        /*00e8*/ 	.byte	0x02, 0x4a
	.zero		1
	.zero		1


	//----- nvinfo : EIATTR_EXIT_INSTR_OFFSETS
	.align		4
        /*00ec*/ 	.byte	0x04, 0x1c
        /*00ee*/ 	.short	(.L_119 - .L_118)


	//   ....[0]....
.L_118:
        /*00f0*/ 	.word	0x00000080


	//   ....[1]....
        /*00f4*/ 	.word	0x00000770


	//----- nvinfo : EIATTR_CRS_STACK_SIZE
	.align		4
.L_119:
        /*00f8*/ 	.byte	0x04, 0x1e
        /*00fa*/ 	.short	(.L_121 - .L_120)
.L_120:
        /*00fc*/ 	.word	0x00000000


	//----- nvinfo : EIATTR_CBANK_PARAM_SIZE
	.align		4
.L_121:
        /*0100*/ 	.byte	0x03, 0x19
        /*0102*/ 	.short	0x0048


	//----- nvinfo : EIATTR_PARAM_CBANK
	.align		4
        /*0104*/ 	.byte	0x04, 0x0a
        /*0106*/ 	.short	(.L_123 - .L_122)
	.align		4
.L_122:
        /*0108*/ 	.word	index@(.nv.constant0._Z7H_tildaPiS_S_S_S_iiiiiiii)
        /*010c*/ 	.short	0x0380
        /*010e*/ 	.short	0x0048


	//----- nvinfo : EIATTR_SW_WAR
	.align		4
.L_123:
        /*0110*/ 	.byte	0x04, 0x36
        /*0112*/ 	.short	(.L_125 - .L_124)
.L_124:
        /*0114*/ 	.word	0x00000008
.L_125:


//--------------------- .nv.callgraph             --------------------------
	.section	.nv.callgraph,"",@"SHT_CUDA_CALLGRAPH"
	.align	4
	.sectionentsize	8
	.align		4
        /*0000*/ 	.word	0x00000000
	.align		4
        /*0004*/ 	.word	0xffffffff
	.align		4
        /*0008*/ 	.word	0x00000000
	.align		4
        /*000c*/ 	.word	0xfffffffe
	.align		4
        /*0010*/ 	.word	0x00000000
	.align		4
        /*0014*/ 	.word	0xfffffffd
	.align		4
        /*0018*/ 	.word	0x00000000
	.align		4
        /*001c*/ 	.word	0xfffffffc


//--------------------- .text._Z8Shrink_HPiS_S_S_S_S_iiii --------------------------
	.section	.text._Z8Shrink_HPiS_S_S_S_S_iiii,"ax",@progbits
	.align	128
        .global         _Z8Shrink_HPiS_S_S_S_S_iiii
        .type           _Z8Shrink_HPiS_S_S_S_S_iiii,@function
        .size           _Z8Shrink_HPiS_S_S_S_S_iiii,(.L_x_21 - _Z8Shrink_HPiS_S_S_S_S_iiii)
        .other          _Z8Shrink_HPiS_S_S_S_S_iiii,@"STO_CUDA_ENTRY STV_DEFAULT"
_Z8Shrink_HPiS_S_S_S_S_iiii:
.text._Z8Shrink_HPiS_S_S_S_S_iiii:
[----:B------:R-:W-:Y:S08]  /*0000*/  LDC R1, c[0x0][0x37c] ;  /* 0x0000df00ff017b82 */ /* 0x000ff00000000800 */
[----:B------:R-:W0:Y:S01]  /*0010*/  LDC R11, c[0x0][0x3b8] ;  /* 0x0000ee00ff0b7b82 */ /* 0x000e220000000800 */
[----:B------:R-:W1:Y:S01]  /*0020*/  S2R R9, SR_TID.X ;  /* 0x0000000000097919 */ /* 0x000e620000002100 */
[----:B------:R-:W2:Y:S01]  /*0030*/  LDCU UR4, c[0x0][0x370] ;  /* 0x00006e00ff0477ac */ /* 0x000ea20008000800 */
[----:B------:R-:W-:Y:S01]  /*0040*/  BSSY.RECONVERGENT B0, `(.L_x_0) ;  /* 0x000004f000007945 */ /* 0x000fe20003800200 */
[----:B------:R-:W1:Y:S04]  /*0050*/  LDCU UR8, c[0x0][0x360] ;  /* 0x00006c00ff0877ac */ /* 0x000e680008000800 */
[----:B------:R-:W3:Y:S01]  /*0060*/  LDC R0, c[0x0][0x3b0] ;  /* 0x0000ec00ff007b82 */ /* 0x000ee20000000800 */
[----:B------:R-:W4:Y:S07]  /*0070*/  LDCU UR7, c[0x0][0x3b4] ;  /* 0x00007680ff0777ac */ /* 0x000f2e0008000800 */
[----:B------:R-:W-:Y:S01]  /*0080*/  S2UR UR5, SR_CTAID.Y ;  /* 0x00000000000579c3 */ /* 0x000fe20000002600 */
[----:B0-----:R-:W-:-:S07]  /*0090*/  IABS R7, R11 ;  /* 0x0000000b00077213 */ /* 0x001fce0000000000 */
[----:B------:R-:W2:Y:S01]  /*00a0*/  S2UR UR6, SR_CTAID.X ;  /* 0x00000000000679c3 */ /* 0x000ea20000002500 */
[----:B------:R-:W0:Y:S01]  /*00b0*/  I2F.RP R4, R7 ;  /* 0x0000000700047306 */ /* 0x000e220000209400 */
[----:B---3--:R-:W-:-:S07]  /*00c0*/  IADD3 R0, PT, PT, R0, -0x1, RZ ;  /* 0xffffffff00007810 */ /* 0x008fce0007ffe0ff */
[----:B0-----:R-:W0:Y:S01]  /*00d0*/  MUFU.RCP R4, R4 ;  /* 0x0000000400047308 */ /* 0x001e220000001000 */
[----:B--2---:R-:W-:Y:S01]  /*00e0*/  UIMAD UR4, UR4, UR5, UR6 ;  /* 0x00000005040472a4 */ /* 0x004fe2000f8e0206 */
[----:B0-----:R-:W-:Y:S01]  /*00f0*/  VIADD R2, R4, 0xffffffe ;  /* 0x0ffffffe04027836 */ /* 0x001fe20000000000 */
[----:B------:R-:W-:Y:S02]  /*0100*/  IABS R4, R0 ;  /* 0x0000000000047213 */ /* 0x000fe40000000000 */
[----:B------:R-:W-:-:S03]  /*0110*/  LOP3.LUT R0, R0, R11, RZ, 0x3c, !PT ;  /* 0x0000000b00007212 */ /* 0x000fc600078e3cff */
[----:B------:R0:W2:Y:S01]  /*0120*/  F2I.FTZ.U32.TRUNC.NTZ R3, R2 ;  /* 0x0000000200037305 */ /* 0x0000a2000021f000 */
[----:B------:R-:W-:Y:S01]  /*0130*/  ISETP.GE.AND P1, PT, R0, RZ, PT ;  /* 0x000000ff0000720c */ /* 0x000fe20003f26270 */
[----:B0-----:R-:W-:Y:S02]  /*0140*/  IMAD.MOV.U32 R2, RZ, RZ, RZ ;  /* 0x000000ffff027224 */ /* 0x001fe400078e00ff */
[----:B--2---:R-:W-:-:S04]  /*0150*/  IMAD.MOV R6, RZ, RZ, -R3 ;  /* 0x000000ffff067224 */ /* 0x004fc800078e0a03 */
[----:B------:R-:W-:-:S04]  /*0160*/  IMAD R5, R6, R7, RZ ;  /* 0x0000000706057224 */ /* 0x000fc800078e02ff */
[----:B------:R-:W-:Y:S02]  /*0170*/  IMAD.HI.U32 R3, R3, R5, R2 ;  /* 0x0000000503037227 */ /* 0x000fe400078e0002 */
[----:B------:R-:W0:Y:S04]  /*0180*/  S2R R5, SR_TID.Y ;  /* 0x0000000000057919 */ /* 0x000e280000002200 */
[----:B------:R-:W-:-:S04]  /*0190*/  IMAD.HI.U32 R3, R3, R4, RZ ;  /* 0x0000000403037227 */ /* 0x000fc800078e00ff */
[----:B------:R-:W-:-:S04]  /*01a0*/  IMAD.MOV R6, RZ, RZ, -R3 ;  /* 0x000000ffff067224 */ /* 0x000fc800078e0a03 */
[C---:B------:R-:W-:Y:S02]  /*01b0*/  IMAD R2, R7.reuse, R6, R4 ;  /* 0x0000000607027224 */ /* 0x040fe400078e0204 */
[----:B------:R-:W0:Y:S03]  /*01c0*/  LDC R4, c[0x0][0x364] ;  /* 0x0000d900ff047b82 */ /* 0x000e260000000800 */
[----:B------:R-:W-:-:S13]  /*01d0*/  ISETP.GT.U32.AND P2, PT, R7, R2, PT ;  /* 0x000000020700720c */ /* 0x000fda0003f44070 */
[-C--:B------:R-:W-:Y:S01]  /*01e0*/  @!P2 IADD3 R2, PT, PT, R2, -R7.reuse, RZ ;  /* 0x800000070202a210 */ /* 0x080fe20007ffe0ff */
[----:B------:R-:W-:Y:S01]  /*01f0*/  @!P2 VIADD R3, R3, 0x1 ;  /* 0x000000010303a836 */ /* 0x000fe20000000000 */
[----:B------:R-:W-:Y:S02]  /*0200*/  ISETP.NE.AND P2, PT, R11, RZ, PT ;  /* 0x000000ff0b00720c */ /* 0x000fe40003f45270 */
[----:B------:R-:W-:Y:S01]  /*0210*/  ISETP.GE.U32.AND P0, PT, R2, R7, PT ;  /* 0x000000070200720c */ /* 0x000fe20003f06070 */
[----:B0-----:R-:W-:Y:S01]  /*0220*/  IMAD R0, R4, UR4, R5 ;  /* 0x0000000404007c24 */ /* 0x001fe2000f8e0205 */
[----:B----4-:R-:W-:-:S03]  /*0230*/  UIADD3 UR4, UPT, UPT, UR7, -0x1, URZ ;  /* 0xffffffff07047890 */ /* 0x010fc6000fffe0ff */
[----:B-1----:R-:W-:-:S08]  /*0240*/  IMAD R9, R0, UR8, R9 ;  /* 0x0000000800097c24 */ /* 0x002fd0000f8e0209 */
[----:B------:R-:W-:Y:S01]  /*0250*/  @P0 VIADD R3, R3, 0x1 ;  /* 0x0000000103030836 */ /* 0x000fe20000000000 */
[----:B------:R-:W-:-:S04]  /*0260*/  ISETP.GE.AND P0, PT, R9, UR4, PT ;  /* 0x0000000409007c0c */ /* 0x000fc8000bf06270 */
[----:B------:R-:W-:-:S05]  /*0270*/  MOV R0, R3 ;  /* 0x0000000300007202 */ /* 0x000fca0000000f00 */
[----:B------:R-:W-:Y:S01]  /*0280*/  @!P1 IMAD.MOV R0, RZ, RZ, -R0 ;  /* 0x000000ffff009224 */ /* 0x000fe200078e0a00 */
[----:B------:R-:W-:-:S03]  /*0290*/  @!P2 LOP3.LUT R0, RZ, R11, RZ, 0x33, !PT ;  /* 0x0000000bff00a212 */ /* 0x000fc600078e33ff */
[----:B------:R-:W-:Y:S05]  /*02a0*/  @P0 BRA `(.L_x_1) ;  /* 0x0000000000a00947 */ /* 0x000fea0003800000 */
[----:B------:R-:W0:Y:S08]  /*02b0*/  LDC.64 R14, c[0x0][0x358] ;  /* 0x0000d600ff0e7b82 */ /* 0x000e300000000a00 */
[----:B------:R-:W1:Y:S01]  /*02c0*/  LDC.64 R2, c[0x0][0x3a0] ;  /* 0x0000e800ff027b82 */ /* 0x000e620000000a00 */
[----:B0-----:R-:W-:Y:S02]  /*02d0*/  R2UR UR4, R14 ;  /* 0x000000000e0472ca */ /* 0x001fe400000e0000 */
[----:B------:R-:W-:Y:S01]  /*02e0*/  R2UR UR5, R15 ;  /* 0x000000000f0572ca */ /* 0x000fe200000e0000 */
[----:B-1----:R-:W-:-:S12]  /*02f0*/  IMAD.WIDE R2, R9, 0x4, R2 ;  /* 0x0000000409027825 */ /* 0x002fd800078e0202 */
[----:B------:R-:W2:Y:S02]  /*0300*/  LDG.E R4, desc[UR4][R2.64] ;  /* 0x0000000402047981 */ /* 0x000ea4000c1e1900 */
[----:B--2---:R-:W-:-:S13]  /*0310*/  ISETP.GE.AND P0, PT, R4, 0x1, PT ;  /* 0x000000010400780c */ /* 0x004fda0003f06270 */
[----:B------:R-:W-:Y:S05]  /*0320*/  @!P0 BRA `(.L_x_1) ;  /* 0x0000000000808947 */ /* 0x000fea0003800000 */
[----:B------:R-:W0:Y:S01]  /*0330*/  LDC.64 R4, c[0x0][0x3a8] ;  /* 0x0000ea00ff047b82 */ /* 0x000e220000000a00 */
[----:B------:R-:W-:Y:S02]  /*0340*/  IMAD R0, R0, R9, R9 ;  /* 0x0000000900007224 */ /* 0x000fe400078e0209 */
[----:B------:R-:W-:Y:S02]  /*0350*/  IMAD.MOV.U32 R7, RZ, RZ, RZ ;  /* 0x000000ffff077224 */ /* 0x000fe400078e00ff */
[----:B0-----:R-:W-:-:S07]  /*0360*/  IMAD.WIDE R4, R9, 0x4, R4 ;  /* 0x0000000409047825 */ /* 0x001fce00078e0204 */
.L_x_2:
[----:B------:R-:W0:Y:S01]  /*0370*/  LDC.64 R8, c[0x0][0x390] ;  /* 0x0000e400ff087b82 */ /* 0x000e220000000a00 */
[C---:B------:R-:W-:Y:S02]  /*0380*/  R2UR UR6, R14.reuse ;  /* 0x000000000e0672ca */ /* 0x040fe400000e0000 */
[C---:B------:R-:W-:Y:S02]  /*0390*/  R2UR UR7, R15.reuse ;  /* 0x000000000f0772ca */ /* 0x040fe400000e0000 */
[----:B------:R-:W-:Y:S02]  /*03a0*/  R2UR UR4, R14 ;  /* 0x000000000e0472ca */ /* 0x000fe400000e0000 */
[----:B------:R-:W-:Y:S01]  /*03b0*/  R2UR UR5, R15 ;  /* 0x000000000f0572ca */ /* 0x000fe200000e0000 */
[----:B------:R-:W1:Y:S01]  /*03c0*/  LDC.64 R10, c[0x0][0x380] ;  /* 0x0000e000ff0a7b82 */ /* 0x000e620000000a00 */
[----:B------:R-:W-:-:S07]  /*03d0*/  IADD3 R17, PT, PT, R0, R7, RZ ;  /* 0x0000000700117210 */ /* 0x000fce0007ffe0ff */
[----:B------:R-:W2:Y:S01]  /*03e0*/  LDG.E R6, desc[UR6][R4.64] ;  /* 0x0000000604067981 */ /* 0x000ea2000c1e1900 */
[----:B------:R-:W3:Y:S01]  /*03f0*/  LDC.64 R12, c[0x0][0x398] ;  /* 0x0000e600ff0c7b82 */ /* 0x000ee20000000a00 */
[----:B0-----:R-:W-:-:S05]  /*0400*/  IMAD.WIDE R8, R17, 0x4, R8 ;  /* 0x0000000411087825 */ /* 0x001fca00078e0208 */
[----:B------:R0:W4:Y:S01]  /*0410*/  LDG.E R19, desc[UR4][R8.64] ;  /* 0x0000000408137981 */ /* 0x000122000c1e1900 */
[----:B------:R-:W-:Y:S02]  /*0420*/  R2UR UR8, R14 ;  /* 0x000000000e0872ca */ /* 0x000fe400000e0000 */
[----:B------:R-:W-:Y:S01]  /*0430*/  R2UR UR9, R15 ;  /* 0x000000000f0972ca */ /* 0x000fe200000e0000 */
[----:B0-----:R-:W0:Y:S01]  /*0440*/  LDC.64 R8, c[0x0][0x388] ;  /* 0x0000e200ff087b82 */ /* 0x001e220000000a00 */
[----:B---3--:R-:W-:-:S04]  /*0450*/  IMAD.WIDE R12, R17, 0x4, R12 ;  /* 0x00000004110c7825 */ /* 0x008fc800078e020c */
[----:B--2---:R-:W-:-:S04]  /*0460*/  IMAD.IADD R21, R6, 0x1, R7 ;  /* 0x0000000106157824 */ /* 0x004fc800078e0207 */
[----:B-1----:R-:W-:-:S05]  /*0470*/  IMAD.WIDE R10, R21, 0x4, R10 ;  /* 0x00000004150a7825 */ /* 0x002fca00078e020a */
[----:B----4-:R1:W-:Y:S04]  /*0480*/  STG.E desc[UR4][R10.64], R19 ;  /* 0x000000130a007986 */ /* 0x0103e8000c101904 */
[----:B------:R-:W2:Y:S04]  /*0490*/  LDG.E R6, desc[UR8][R4.64] ;  /* 0x0000000804067981 */ /* 0x000ea8000c1e1900 */
[----:B------:R-:W3:Y:S01]  /*04a0*/  LDG.E R12, desc[UR6][R12.64] ;  /* 0x000000060c0c7981 */ /* 0x000ee2000c1e1900 */
[----:B--2---:R-:W-:-:S05]  /*04b0*/  IADD3 R17, PT, PT, R6, R7, RZ ;  /* 0x0000000706117210 */ /* 0x004fca0007ffe0ff */
[----:B0-----:R-:W-:-:S04]  /*04c0*/  IMAD.WIDE R8, R17, 0x4, R8 ;  /* 0x0000000411087825 */ /* 0x001fc800078e0208 */
[----:B---3--:R-:W-:-:S05]  /*04d0*/  VIADD R17, R12, 0xffffffff ;  /* 0xffffffff0c117836 */ /* 0x008fca0000000000 */
[----:B------:R1:W-:Y:S04]  /*04e0*/  STG.E desc[UR4][R8.64], R17 ;  /* 0x0000001108007986 */ /* 0x0003e8000c101904 */
[----:B------:R-:W2:Y:S01]  /*04f0*/  LDG.E R6, desc[UR6][R2.64] ;  /* 0x0000000602067981 */ /* 0x000ea2000c1e1900 */
[----:B------:R-:W-:-:S04]  /*0500*/  IADD3 R7, PT, PT, R7, 0x1, RZ ;  /* 0x0000000107077810 */ /* 0x000fc80007ffe0ff */
[----:B--2---:R-:W-:-:S13]  /*0510*/  ISETP.GE.AND P0, PT, R7, R6, PT ;  /* 0x000000060700720c */ /* 0x004fda0003f06270 */
[----:B-1----:R-:W-:Y:S05]  /*0520*/  @!P0 BRA `(.L_x_2) ;  /* 0xfffffffc00908947 */ /* 0x002fea000383ffff */
.L_x_1:
[----:B------:R-:W-:Y:S05]  /*0530*/  BSYNC.RECONVERGENT B0 ;  /* 0x0000000000007941 */ /* 0x000fea0003800200 */
.L_x_0:
[----:B------:R-:W-:Y:S06]  /*0540*/  BAR.SYNC.DEFER_BLOCKING 0x0 ;  /* 0x0000000000007b1d */ /* 0x000fec0000010000 */
[----:B------:R-:W-:Y:S05]  /*0550*/  EXIT ;  /* 0x000000000000794d */ /* 0x000fea0003800000 */
.L_x_3:
[----:B------:R-:W-:-:S00]  /*0560*/  BRA `(.L_x_3) ;  /* 0xfffffffc00fc7947 */ /* 0x000fc0000383ffff */
[----:B------:R-:W-:-:S00]  /*0570*/  NOP ;  /* 0x0000000000007918 */ /* 0x000fc00000000000 */
        /* <DEDUP_REMOVED lines=8> */
.L_x_21:


//--------------------- .text._Z7Final_HPiS_S_S_S_S_S_S_iiiiiiii --------------------------
	.section	.text._Z7Final_HPiS_S_S_S_S_S_S_iiiiiiii,"ax",@progbits
	.align	128
        .global         _Z7Final_HPiS_S_S_S_S_S_S_iiiiiiii
        .type           _Z7Final_HPiS_S_S_S_S_S_S_iiiiiiii,@function
        .size           _Z7Final_HPiS_S_S_S_S_S_S_iiiiiiii,(.L_x_22 - _Z7Final_HPiS_S_S_S_S_S_S_iiiiiiii)
        .other          _Z7Final_HPiS_S_S_S_S_S_S_iiiiiiii,@"STO_CUDA_ENTRY STV_DEFAULT"
_Z7Final_HPiS_S_S_S_S_S_S_iiiiiiii:
.text._Z7Final_HPiS_S_S_S_S_S_S_iiiiiiii:
[----:B------:R-:W-:Y:S01]  /*0000*/  LDC R1, c[0x0][0x37c] ;  /* 0x0000df00ff017b82 */ /* 0x000fe20000000800 */
[----:B------:R-:W0:Y:S07]  /*0010*/  S2R R3, SR_TID.Y ;  /* 0x0000000000037919 */ /* 0x000e2e0000002200 */
[----:B------:R-:W-:Y:S01]  /*0020*/  S2UR UR5, SR_CTAID.Y ;  /* 0x00000000000579c3 */ /* 0x000fe20000002600 */
[----:B------:R-:W1:Y:S01]  /*0030*/  LDCU UR4, c[0x0][0x370] ;  /* 0x00006e00ff0477ac */ /* 0x000e620008000800 */
[----:B------:R-:W2:Y:S01]  /*0040*/  S2R R5, SR_TID.X ;  /* 0x0000000000057919 */ /* 0x000ea20000002100 */
[----:B------:R-:W2:Y:S05]  /*0050*/  LDCU UR8, c[0x0][0x360] ;  /* 0x00006c00ff0877ac */ /* 0x000eaa0008000800 */
[----:B------:R-:W1:Y:S01]  /*0060*/  S2UR UR6, SR_CTAID.X ;  /* 0x00000000000679c3 */ /* 0x000e620000002500 */
[----:B------:R-:W3:Y:S07]  /*0070*/  LDCU UR7, c[0x0][0x3c8] ;  /* 0x00007900ff0777ac */ /* 0x000eee0008000800 */
[----:B------:R-:W0:Y:S01]  /*0080*/  LDC R0, c[0x0][0x364] ;  /* 0x0000d900ff007b82 */ /* 0x000e220000000800 */
[----:B-1----:R-:W-:-:S06]  /*0090*/  UIMAD UR4, UR4, UR5, UR6 ;  /* 0x00000005040472a4 */ /* 0x002fcc000f8e0206 */
[----:B0-----:R-:W-:Y:S01]  /*00a0*/  IMAD R0, R0, UR4, R3 ;  /* 0x0000000400007c24 */ /* 0x001fe2000f8e0203 */
[----:B---3--:R-:W-:-:S03]  /*00b0*/  UIADD3 UR4, UPT, UPT, UR7, -0x1, URZ ;  /* 0xffffffff07047890 */ /* 0x008fc6000fffe0ff */
[----:B--2---:R-:W-:-:S05]  /*00c0*/  IMAD R0, R0, UR8, R5 ;  /* 0x0000000800007c24 */ /* 0x004fca000f8e0205 */
[----:B------:R-:W-:-:S13]  /*00d0*/  ISETP.GE.AND P0, PT, R0, UR4, PT ;  /* 0x0000000400007c0c */ /* 0x000fda000bf06270 */
[----:B------:R-:W-:Y:S05]  /*00e0*/  @P0 EXIT ;  /* 0x000000000000094d */ /* 0x000fea0003800000 */
[----:B------:R-:W0:Y:S01]  /*00f0*/  LDC R11, c[0x0][0x3d4] ;  /* 0x0000f500ff0b7b82 */ /* 0x000e220000000800 */
[----:B------:R-:W1:Y:S01]  /*0100*/  LDCU.64 UR4, c[0x0][0x358] ;  /* 0x00006b00ff0477ac */ /* 0x000e620008000a00 */
[----:B------:R-:W-:Y:S01]  /*0110*/  BSSY.RECONVERGENT B0, `(.L_x_4) ;  /* 0x0000046000007945 */ /* 0x000fe20003800200 */
[----:B------:R-:W2:Y:S05]  /*0120*/  LDCU UR10, c[0x0][0x3d4] ;  /* 0x00007a80ff0a77ac */ /* 0x000eaa0008000800 */
[----:B------:R-:W3:Y:S01]  /*0130*/  LDC R7, c[0x0][0x3c4] ;  /* 0x0000f100ff077b82 */ /* 0x000ee20000000800 */
[----:B------:R-:W4:Y:S01]  /*0140*/  LDCU UR11, c[0x0][0x3c4] ;  /* 0x00007880ff0b77ac */ /* 0x000f220008000800 */
[----:B------:R-:W0:Y:S01]  /*0150*/  LDCU UR6, c[0x0][0x3d0] ;  /* 0x00007a00ff0677ac */ /* 0x000e220008000800 */
[----:B------:R-:W0:Y:S01]  /*0160*/  LDCU UR7, c[0x0][0x3d8] ;  /* 0x00007b00ff0777ac */ /* 0x000e220008000800 */
[----:B------:R-:W0:Y:S02]  /*0170*/  LDCU UR8, c[0x0][0x3dc] ;  /* 0x00007b80ff0877ac */ /* 0x000e240008000800 */
[----:B0-----:R-:W-:Y:S01]  /*0180*/  IABS R9, R11 ;  /* 0x0000000b00097213 */ /* 0x001fe20000000000 */
[----:B------:R-:W0:Y:S03]  /*0190*/  LDCU UR9, c[0x0][0x3c0] ;  /* 0x00007800ff0977ac */ /* 0x000e260008000800 */
[----:B------:R-:W5:Y:S01]  /*01a0*/  I2F.RP R5, R9 ;  /* 0x0000000900057306 */ /* 0x000f620000209400 */
[----:B---3--:R-:W-:-:S07]  /*01b0*/  VIADD R4, R7, 0xffffffff ;  /* 0xffffffff07047836 */ /* 0x008fce0000000000 */
[----:B-----5:R-:W3:Y:S02]  /*01c0*/  MUFU.RCP R5, R5 ;  /* 0x0000000500057308 */ /* 0x020ee40000001000 */
[----:B---3--:R-:W-:-:S06]  /*01d0*/  IADD3 R2, PT, PT, R5, 0xffffffe, RZ ;  /* 0x0ffffffe05027810 */ /* 0x008fcc0007ffe0ff */
[----:B------:R3:W5:Y:S02]  /*01e0*/  F2I.FTZ.U32.TRUNC.NTZ R3, R2 ;  /* 0x0000000200037305 */ /* 0x000764000021f000 */
[----:B---3--:R-:W-:Y:S01]  /*01f0*/  HFMA2 R2, -RZ, RZ, 0, 0 ;  /* 0x00000000ff027431 */ /* 0x008fe200000001ff */
[----:B-----5:R-:W-:-:S05]  /*0200*/  IADD3 R6, PT, PT, RZ, -R3, RZ ;  /* 0x80000003ff067210 */ /* 0x020fca0007ffe0ff */
[----:B------:R-:W-:Y:S01]  /*0210*/  IMAD R13, R6, R9, RZ ;  /* 0x00000009060d7224 */ /* 0x000fe200078e02ff */
[----:B------:R-:W-:Y:S02]  /*0220*/  IABS R6, R4 ;  /* 0x0000000400067213 */ /* 0x000fe40000000000 */
[----:B------:R-:W-:Y:S01]  /*0230*/  LOP3.LUT R4, R4, R11, RZ, 0x3c, !PT ;  /* 0x0000000b04047212 */ /* 0x000fe200078e3cff */
[----:B------:R-:W-:-:S03]  /*0240*/  IMAD.HI.U32 R3, R3, R13, R2 ;  /* 0x0000000d03037227 */ /* 0x000fc600078e0002 */
[----:B------:R-:W-:-:S03]  /*0250*/  ISETP.GE.AND P1, PT, R4, RZ, PT ;  /* 0x000000ff0400720c */ /* 0x000fc60003f26270 */
[----:B------:R-:W-:-:S04]  /*0260*/  IMAD.HI.U32 R3, R3, R6, RZ ;  /* 0x0000000603037227 */ /* 0x000fc800078e00ff */
[----:B------:R-:W-:-:S04]  /*0270*/  IMAD.MOV R5, RZ, RZ, -R3 ;  /* 0x000000ffff057224 */ /* 0x000fc800078e0a03 */
[----:B------:R-:W-:-:S05]  /*0280*/  IMAD R2, R9, R5, R6 ;  /* 0x0000000509027224 */ /* 0x000fca00078e0206 */
[----:B------:R-:W-:-:S13]  /*0290*/  ISETP.GT.U32.AND P2, PT, R9, R2, PT ;  /* 0x000000020900720c */ /* 0x000fda0003f44070 */
[-C--:B------:R-:W-:Y:S01]  /*02a0*/  @!P2 IADD3 R2, PT, PT, R2, -R9.reuse, RZ ;  /* 0x800000090202a210 */ /* 0x080fe20007ffe0ff */
[----:B------:R-:W-:Y:S01]  /*02b0*/  @!P2 VIADD R3, R3, 0x1 ;  /* 0x000000010303a836 */ /* 0x000fe20000000000 */
[----:B------:R-:W-:Y:S02]  /*02c0*/  ISETP.NE.AND P2, PT, R11, RZ, PT ;  /* 0x000000ff0b00720c */ /* 0x000fe40003f45270 */
[----:B------:R-:W-:-:S13]  /*02d0*/  ISETP.GE.U32.AND P0, PT, R2, R9, PT ;  /* 0x000000090200720c */ /* 0x000fda0003f06070 */
[----:B------:R-:W-:Y:S02]  /*02e0*/  @P0 IADD3 R3, PT, PT, R3, 0x1, RZ ;  /* 0x0000000103030810 */ /* 0x000fe40007ffe0ff */
[----:B------:R-:W-:-:S03]  /*02f0*/  ISETP.GE.AND P0, PT, R0, R7, PT ;  /* 0x000000070000720c */ /* 0x000fc60003f06270 */
[----:B------:R-:W-:Y:S01]  /*0300*/  @!P1 IMAD.MOV R3, RZ, RZ, -R3 ;  /* 0x000000ffff039224 */ /* 0x000fe200078e0a03 */
[----:B------:R-:W-:-:S05]  /*0310*/  @!P2 LOP3.LUT R3, RZ, R11, RZ, 0x33, !PT ;  /* 0x0000000bff03a212 */ /* 0x000fca00078e33ff */
[----:B------:R-:W-:-:S05]  /*0320*/  IMAD R11, R0, R3, R0 ;  /* 0x00000003000b7224 */ /* 0x000fca00078e0200 */
[----:B------:R-:W-:Y:S01]  /*0330*/  MOV R10, R11 ;  /* 0x0000000b000a7202 */ /* 0x000fe20000000f00 */
[----:B012-4-:R-:W-:Y:S06]  /*0340*/  @P0 BRA `(.L_x_5) ;  /* 0x0000000000880947 */ /* 0x017fec0003800000 */
[----:B------:R-:W0:Y:S01]  /*0350*/  LDC R12, c[0x0][0x3cc] ;  /* 0x0000f300ff0c7b82 */ /* 0x000e220000000800 */
[----:B------:R-:W-:Y:S01]  /*0360*/  IMAD.MOV.U32 R10, RZ, RZ, R11 ;  /* 0x000000ffff0a7224 */ /* 0x000fe200078e000b */
[----:B------:R-:W-:-:S06]  /*0370*/  MOV R13, R0 ;  /* 0x00000000000d7202 */ /* 0x000fcc0000000f00 */
[----:B------:R-:W1:Y:S08]  /*0380*/  LDC.64 R2, c[0x0][0x388] ;  /* 0x0000e200ff027b82 */ /* 0x000e700000000a00 */
[----:B------:R-:W2:Y:S08]  /*0390*/  LDC.64 R4, c[0x0][0x380] ;  /* 0x0000e000ff047b82 */ /* 0x000eb00000000a00 */
[----:B------:R-:W3:Y:S08]  /*03a0*/  LDC.64 R6, c[0x0][0x390] ;  /* 0x0000e400ff067b82 */ /* 0x000ef00000000a00 */
[----:B------:R-:W4:Y:S02]  /*03b0*/  LDC.64 R8, c[0x0][0x398] ;  /* 0x0000e600ff087b82 */ /* 0x000f240000000a00 */
.L_x_8:
[----:B-1-3--:R-:W-:-:S04]  /*03c0*/  IMAD.WIDE R14, R13, 0x4, R6 ;  /* 0x000000040d0e7825 */ /* 0x00afc800078e0206 */
[----:B-1----:R-:W-:Y:S02]  /*03d0*/  IMAD.WIDE R16, R13, 0x4, R2 ;  /* 0x000000040d107825 */ /* 0x002fe400078e0202 */
[----:B0-----:R-:W0:Y:S04]  /*03e0*/  LDG.E R15, desc[UR4][R14.64] ;  /* 0x000000040e0f7981 */ /* 0x001e28000c1e1900 */
[----:B------:R-:W3:Y:S01]  /*03f0*/  LDG.E R17, desc[UR4][R16.64] ;  /* 0x0000000410117981 */ /* 0x000ee2000c1e1900 */
[----:B------:R-:W-:Y:S01]  /*0400*/  BSSY.RECONVERGENT B1, `(.L_x_6) ;  /* 0x0000013000017945 */ /* 0x000fe20003800200 */
[----:B0-----:R-:W-:-:S04]  /*0410*/  IADD3 R18, PT, PT, R15, UR6, -R12 ;  /* 0x000000060f127c10 */ /* 0x001fc8000fffe80c */
[----:B---3--:R-:W-:Y:S01]  /*0420*/  VIMNMX R23, PT, PT, R18, R17, !PT ;  /* 0x0000001112177248 */ /* 0x008fe20007fe0100 */
[----:B----4-:R-:W-:-:S03]  /*0430*/  IMAD.WIDE R18, R13, 0x4, R8 ;  /* 0x000000040d127825 */ /* 0x010fc600078e0208 */
[----:B------:R-:W-:Y:S02]  /*0440*/  ISETP.GT.AND P0, PT, R23, UR7, PT ;  /* 0x0000000717007c0c */ /* 0x000fe4000bf04270 */
[----:B------:R0:W-:Y:S11]  /*0450*/  STG.E desc[UR4][R18.64+0x4], R23 ;  /* 0x0000041712007986 */ /* 0x0001f6000c101904 */
[----:B------:R-:W-:Y:S05]  /*0460*/  @!P0 BRA `(.L_x_7) ;  /* 0x0000000000308947 */ /* 0x000fea0003800000 */
[----:B------:R-:W-:Y:S01]  /*0470*/  VIADD R17, R13, UR8 ;  /* 0x000000080d117c36 */ /* 0x000fe20008000000 */
[----:B0-----:R-:W0:Y:S03]  /*0480*/  LDC.64 R18, c[0x0][0x3a0] ;  /* 0x0000e800ff127b82 */ /* 0x001e260000000a00 */
[----:B--2---:R-:W-:-:S05]  /*0490*/  IMAD.WIDE R16, R17, 0x4, R4 ;  /* 0x0000000411107825 */ /* 0x004fca00078e0204 */
[----:B------:R-:W1:Y:S01]  /*04a0*/  LDC.64 R14, c[0x0][0x3a8] ;  /* 0x0000ea00ff0e7b82 */ /* 0x000e620000000a00 */
[----:B------:R-:W2:Y:S02]  /*04b0*/  LDG.E R16, desc[UR4][R16.64] ;  /* 0x0000000410107981 */ /* 0x000ea4000c1e1900 */
[----:B--2---:R-:W-:-:S13]  /*04c0*/  ISETP.NE.AND P0, PT, R16, UR9, PT ;  /* 0x0000000910007c0c */ /* 0x004fda000bf05270 */
[----:B0-----:R-:W-:Y:S01]  /*04d0*/  @!P0 IMAD.WIDE R18, R10, 0x4, R18 ;  /* 0x000000040a128825 */ /* 0x001fe200078e0212 */
[----:B------:R-:W-:-:S03]  /*04e0*/  @!P0 IADD3 R21, PT, PT, R13, 0x1, RZ ;  /* 0x000000010d158810 */ /* 0x000fc60007ffe0ff */
[C---:B-1----:R-:W-:Y:S01]  /*04f0*/  @!P0 IMAD.WIDE R14, R10.reuse, 0x4, R14 ;  /* 0x000000040a0e8825 */ /* 0x042fe200078e020e */
[----:B------:R1:W-:Y:S03]  /*0500*/  @!P0 STG.E desc[UR4][R18.64], R23 ;  /* 0x0000001712008986 */ /* 0x0003e6000c101904 */
[----:B------:R-:W-:Y:S01]  /*0510*/  @!P0 VIADD R10, R10, 0x1 ;  /* 0x000000010a0a8836 */ /* 0x000fe20000000000 */
[----:B------:R1:W-:Y:S06]  /*0520*/  @!P0 STG.E desc[UR4][R14.64], R21 ;  /* 0x000000150e008986 */ /* 0x0003ec000c101904 */
.L_x_7:
[----:B------:R-:W-:Y:S05]  /*0530*/  BSYNC.RECONVERGENT B1 ;  /* 0x0000000000017941 */ /* 0x000fea0003800200 */
.L_x_6:
[----:B------:R-:W-:-:S04]  /*0540*/  IADD3 R13, PT, PT, R13, UR10, RZ ;  /* 0x0000000a0d0d7c10 */ /* 0x000fc8000fffe0ff */
[----:B------:R-:W-:-:S13]  /*0550*/  ISETP.GE.AND P0, PT, R13, UR11, PT ;  /* 0x0000000b0d007c0c */ /* 0x000fda000bf06270 */
[----:B------:R-:W-:Y:S05]  /*0560*/  @!P0 BRA `(.L_x_8) ;  /* 0xfffffffc00948947 */ /* 0x000fea000383ffff */
.L_x_5:
[----:B------:R-:W-:Y:S05]  /*0570*/  BSYNC.RECONVERGENT B0 ;  /* 0x0000000000007941 */ /* 0x000fea0003800200 */
.L_x_4:
[----:B------:R-:W3:Y:S01]  /*0580*/  LDC.64 R2, c[0x0][0x3b0] ;  /* 0x0000ec00ff027b82 */ /* 0x000ee20000000a00 */
[----:B------:R-:W-:-:S07]  /*0590*/  IMAD.IADD R11, R10, 0x1, -R11 ;  /* 0x000000010a0b7824 */ /* 0x000fce00078e0a0b */
[----:B--2---:R-:W2:Y:S01]  /*05a0*/  LDC.64 R4, c[0x0][0x3b8] ;  /* 0x0000ee00ff047b82 */ /* 0x004ea20000000a00 */
[----:B---3--:R-:W-:-:S05]  /*05b0*/  IMAD.WIDE R2, R0, 0x4, R2 ;  /* 0x0000000400027825 */ /* 0x008fca00078e0202 */
[----:B------:R-:W-:Y:S01]  /*05c0*/  STG.E desc[UR4][R2.64], R11 ;  /* 0x0000000b02007986 */ /* 0x000fe2000c101904 */
[----:B--2---:R-:W-:-:S05]  /*05d0*/  IMAD.WIDE R4, R0, 0x4, R4 ;  /* 0x0000000400047825 */ /* 0x004fca00078e0204 */
[----:B------:R-:W-:Y:S01]  /*05e0*/  STG.E desc[UR4][R4.64], R11 ;  /* 0x0000000b04007986 */ /* 0x000fe2000c101904 */
[----:B------:R-:W-:Y:S05]  /*05f0*/  EXIT ;  /* 0x000000000000794d */ /* 0x000fea0003800000 */
.L_x_9:
        /* <DEDUP_REMOVED lines=16> */
.L_x_22:


//--------------------- .text._Z7H_tildaPiS_S_S_S_iiiiiiii --------------------------
	.section	.text._Z7H_tildaPiS_S_S_S_iiiiiiii,"ax",@progbits
	.align	128
        .global         _Z7H_tildaPiS_S_S_S_iiiiiiii
        .type           _Z7H_tildaPiS_S_S_S_iiiiiiii,@function
        .size           _Z7H_tildaPiS_S_S_S_iiiiiiii,(.L_x_23 - _Z7H_tildaPiS_S_S_S_iiiiiiii)
        .other          _Z7H_tildaPiS_S_S_S_iiiiiiii,@"STO_CUDA_ENTRY STV_DEFAULT"
_Z7H_tildaPiS_S_S_S_iiiiiiii:
.text._Z7H_tildaPiS_S_S_S_iiiiiiii:
[----:B------:R-:W-:Y:S08]  /*0000*/  LDC R1, c[0x0][0x37c] ;  /* 0x0000df00ff017b82 */ /* 0x000ff00000000800 */
[----:B------:R-:W0:Y:S08]  /*0010*/  LDC R0, c[0x0][0x3ac] ;  /* 0x0000eb00ff007b82 */ /* 0x000e300000000800 */
[----:B------:R-:W1:Y:S01]  /*0020*/  S2UR UR4, SR_CTAID.X ;  /* 0x00000000000479c3 */ /* 0x000e620000002500 */
[----:B0-----:R-:W-:-:S05]  /*0030*/  VIADD R0, R0, 0xffffffff ;  /* 0xffffffff00007836 */ /* 0x001fca0000000000 */
[----:B------:R-:W-:-:S04]  /*0040*/  SHF.R.S32.HI R3, RZ, 0x1f, R0 ;  /* 0x0000001fff037819 */ /* 0x000fc80000011400 */
[----:B------:R-:W-:-:S04]  /*0050*/  LEA.HI R0, R3, R0, RZ, 0x8 ;  /* 0x0000000003007211 */ /* 0x000fc800078f40ff */
[----:B------:R-:W-:-:S04]  /*0060*/  SHF.R.S32.HI R0, RZ, 0x8, R0 ;  /* 0x00000008ff007819 */ /* 0x000fc80000011400 */
[----:B-1----:R-:W-:-:S13]  /*0070*/  ISETP.LT.AND P0, PT, R0, UR4, PT ;  /* 0x0000000400007c0c */ /* 0x002fda000bf01270 */
[----:B------:R-:W-:Y:S05]  /*0080*/  @P0 EXIT ;  /* 0x000000000000094d */ /* 0x000fea0003800000 */
[----:B------:R-:W0:Y:S01]  /*0090*/  S2R R8, SR_TID.X ;  /* 0x0000000000087919 */ /* 0x000e220000002100 */
[----:B------:R-:W1:Y:S01]  /*00a0*/  LDCU UR7, c[0x0][0x360] ;  /* 0x00006c00ff0777ac */ /* 0x000e620008000800 */
[----:B------:R-:W2:Y:S01]  /*00b0*/  LDCU.64 UR10, c[0x0][0x358] ;  /* 0x00006b00ff0a77ac */ /* 0x000ea20008000a00 */
[----:B------:R-:W3:Y:S02]  /*00c0*/  LDCU UR8, c[0x0][0x370] ;  /* 0x00006e00ff0877ac */ /* 0x000ee40008000800 */
.L_x_19:
[----:B------:R-:W4:Y:S01]  /*00d0*/  LDCU UR6, c[0x0][0x3ac] ;  /* 0x00007580ff0677ac */ /* 0x000f220008000800 */
[----:B------:R-:W-:Y:S01]  /*00e0*/  BSSY.RECONVERGENT B0, `(.L_x_10) ;  /* 0x0000029000007945 */ /* 0x000fe20003800200 */
[----:B------:R-:W-:Y:S01]  /*00f0*/  IMAD.U32 R9, RZ, RZ, UR4 ;  /* 0x00000004ff097e24 */ /* 0x000fe2000f8e00ff */
[----:B------:R-:W-:Y:S01]  /*0100*/  ULEA UR5, UR4, 0x101, 0x8 ;  /* 0x0000010104057891 */ /* 0x000fe2000f8e40ff */
[----:B0-----:R-:W0:Y:S01]  /*0110*/  LDCU UR9, c[0x0][0x3a8] ;  /* 0x00007500ff0977ac */ /* 0x001e220008000800 */
[----:B------:R-:W0:Y:S02]  /*0120*/  LDCU.64 UR12, c[0x0][0x3b8] ;  /* 0x00007700ff0c77ac */ /* 0x000e240008000a00 */
[----:B----4-:R-:W-:-:S04]  /*0130*/  UISETP.LT.AND UP0, UPT, UR5, UR6, UPT ;  /* 0x000000060500728c */ /* 0x010fc8000bf01270 */
[----:B------:R-:W-:Y:S01]  /*0140*/  USEL UR5, UR5, UR6, UP0 ;  /* 0x0000000605057287 */ /* 0x000fe20008000000 */
[----:B------:R-:W4:Y:S03]  /*0150*/  LDCU UR6, c[0x0][0x3c4] ;  /* 0x00007880ff0677ac */ /* 0x000f260008000800 */
[----:B------:R-:W-:-:S04]  /*0160*/  UIMAD UR5, UR4, -0x100, UR5 ;  /* 0xffffff00040578a4 */ /* 0x000fc8000f8e0205 */
[----:B------:R-:W-:Y:S02]  /*0170*/  UIADD3 UR14, UPT, UPT, UR5, -0x1, URZ ;  /* 0xffffffff050e7890 */ /* 0x000fe4000fffe0ff */
[----:B0-----:R-:W-:-:S04]  /*0180*/  ISETP.GE.AND P1, PT, R8, UR5, PT ;  /* 0x0000000508007c0c */ /* 0x001fc8000bf26270 */
[----:B------:R-:W-:-:S09]  /*0190*/  ISETP.GE.AND P0, PT, R8, UR14, PT ;  /* 0x0000000e08007c0c */ /* 0x000fd2000bf06270 */
[----:B-1-34-:R-:W-:Y:S05]  /*01a0*/  @P1 BRA `(.L_x_11) ;  /* 0x0000000000701947 */ /* 0x01afea0003800000 */
[----:B------:R-:W0:Y:S01]  /*01b0*/  S2R R13, SR_CgaCtaId ;  /* 0x00000000000d7919 */ /* 0x000e220000008800 */
[----:B------:R-:W4:Y:S01]  /*01c0*/  LDC.64 R2, c[0x0][0x390] ;  /* 0x0000e400ff027b82 */ /* 0x000f220000000a00 */
[----:B------:R-:W-:Y:S01]  /*01d0*/  MOV R16, 0x400 ;  /* 0x0000040000107802 */ /* 0x000fe20000000f00 */
[----:B------:R-:W-:-:S04]  /*01e0*/  IMAD.MOV.U32 R17, RZ, RZ, R8 ;  /* 0x000000ffff117224 */ /* 0x000fc800078e0008 */
[C---:B------:R-:W-:Y:S02]  /*01f0*/  VIADD R10, R16.reuse, 0x404 ;  /* 0x00000404100a7836 */ /* 0x040fe40000000000 */
[----:B------:R-:W1:Y:S01]  /*0200*/  LDC.64 R4, c[0x0][0x380] ;  /* 0x0000e000ff047b82 */ /* 0x000e620000000a00 */
[----:B------:R-:W-:-:S07]  /*0210*/  VIADD R11, R16, 0xc0c ;  /* 0x00000c0c100b7836 */ /* 0x000fce0000000000 */
[----:B------:R-:W1:Y:S01]  /*0220*/  LDC.64 R6, c[0x0][0x388] ;  /* 0x0000e200ff067b82 */ /* 0x000e620000000a00 */
[C---:B0-----:R-:W-:Y:S02]  /*0230*/  LEA R16, R13.reuse, R16, 0x18 ;  /* 0x000000100d107211 */ /* 0x041fe400078ec0ff */
[C---:B------:R-:W-:Y:S02]  /*0240*/  LEA R18, R13.reuse, R10, 0x18 ;  /* 0x0000000a0d127211 */ /* 0x040fe400078ec0ff */
[----:B------:R-:W-:-:S07]  /*0250*/  LEA R20, R13, R11, 0x18 ;  /* 0x0000000b0d147211 */ /* 0x000fce00078ec0ff */
.L_x_12:
[----:B------:R-:W-:-:S05]  /*0260*/  LEA R13, R9, R17, 0x8 ;  /* 0x00000011090d7211 */ /* 0x000fca00078e40ff */
[C---:B------:R-:W-:Y:S02]  /*0270*/  VIADD R15, R13.reuse, UR6 ;  /* 0x000000060d0f7c36 */ /* 0x040fe40008000000 */
[----:B01----:R-:W-:-:S04]  /*0280*/  IMAD.WIDE R10, R13, 0x4, R4 ;  /* 0x000000040d0a7825 */ /* 0x003fc800078e0204 */
[----:B----4-:R-:W-:Y:S02]  /*0290*/  IMAD.WIDE R12, R13, 0x4, R2 ;  /* 0x000000040d0c7825 */ /* 0x010fe400078e0202 */
[----:B--2---:R-:W2:Y:S02]  /*02a0*/  LDG.E R10, desc[UR10][R10.64] ;  /* 0x0000000a0a0a7981 */ /* 0x004ea4000c1e1900 */
[----:B------:R-:W-:Y:S02]  /*02b0*/  IMAD.WIDE R14, R15, 0x4, R6 ;  /* 0x000000040f0e7825 */ /* 0x000fe400078e0206 */
[----:B------:R-:W4:Y:S04]  /*02c0*/  LDG.E R12, desc[UR10][R12.64] ;  /* 0x0000000a0c0c7981 */ /* 0x000f28000c1e1900 */
[----:B------:R-:W5:Y:S01]  /*02d0*/  LDG.E R14, desc[UR10][R14.64] ;  /* 0x0000000a0e0e7981 */ /* 0x000f62000c1e1900 */
[----:B------:R-:W-:-:S02]  /*02e0*/  IMAD R19, R17, 0x4, R16 ;  /* 0x0000000411137824 */ /* 0x000fc400078e0210 */
[C---:B------:R-:W-:Y:S02]  /*02f0*/  IMAD R21, R17.reuse, 0x4, R18 ;  /* 0x0000000411157824 */ /* 0x040fe400078e0212 */
[C---:B------:R-:W-:Y:S01]  /*0300*/  IMAD R23, R17.reuse, 0x4, R20 ;  /* 0x0000000411177824 */ /* 0x040fe200078e0214 */
[----:B------:R-:W-:-:S04]  /*0310*/  IADD3 R17, PT, PT, R17, UR7, RZ ;  /* 0x0000000711117c10 */ /* 0x000fc8000fffe0ff */
[----:B------:R-:W-:Y:S01]  /*0320*/  ISETP.GE.AND P1, PT, R17, UR5, PT ;  /* 0x0000000511007c0c */ /* 0x000fe2000bf26270 */
[----:B--2---:R0:W-:Y:S04]  /*0330*/  STS [R19], R10 ;  /* 0x0000000a13007388 */ /* 0x0041e80000000800 */
[----:B----4-:R0:W-:Y:S04]  /*0340*/  STS [R21], R12 ;  /* 0x0000000c15007388 */ /* 0x0101e80000000800 */
[----:B-----5:R0:W-:Y:S04]  /*0350*/  STS [R23], R14 ;  /* 0x0000000e17007388 */ /* 0x0201e80000000800 */
[----:B------:R-:W-:Y:S05]  /*0360*/  @!P1 BRA `(.L_x_12) ;  /* 0xfffffffc00bc9947 */ /* 0x000fea000383ffff */
.L_x_11:
[----:B-123--:R-:W-:Y:S05]  /*0370*/  BSYNC.RECONVERGENT B0 ;  /* 0x0000000000007941 */ /* 0x00efea0003800200 */
.L_x_10:
[----:B------:R-:W-:Y:S06]  /*0380*/  BAR.SYNC.DEFER_BLOCKING 0x0 ;  /* 0x0000000000007b1d */ /* 0x000fec0000010000 */
[----:B------:R-:W-:Y:S04]  /*0390*/  BSSY.RECONVERGENT B0, `(.L_x_13) ;  /* 0x000001f000007945 */ /* 0x000fe80003800200 */
[----:B------:R-:W-:Y:S05]  /*03a0*/  @P0 BRA `(.L_x_14) ;  /* 0x0000000000740947 */ /* 0x000fea0003800000 */
[----:B------:R-:W0:Y:S01]  /*03b0*/  S2R R13, SR_CgaCtaId ;  /* 0x00000000000d7919 */ /* 0x000e220000008800 */
[----:B------:R-:W-:-:S05]  /*03c0*/  MOV R3, 0x400 ;  /* 0x0000040000037802 */ /* 0x000fca0000000f00 */
[C---:B------:R-:W-:Y:S02]  /*03d0*/  VIADD R4, R3.reuse, 0xc0c ;  /* 0x00000c0c03047836 */ /* 0x040fe40000000000 */
[C---:B------:R-:W-:Y:S02]  /*03e0*/  VIADD R6, R3.reuse, 0x404 ;  /* 0x0000040403067836 */ /* 0x040fe40000000000 */
[----:B------:R-:W-:Y:S01]  /*03f0*/  VIADD R2, R3, 0x808 ;  /* 0x0000080803027836 */ /* 0x000fe20000000000 */
[C---:B0-----:R-:W-:Y:S02]  /*0400*/  LEA R21, R13.reuse, R3, 0x18 ;  /* 0x000000030d157211 */ /* 0x041fe400078ec0ff */
[C---:B------:R-:W-:Y:S02]  /*0410*/  LEA R17, R13.reuse, R4, 0x18 ;  /* 0x000000040d117211 */ /* 0x040fe400078ec0ff */
[C---:B------:R-:W-:Y:S02]  /*0420*/  LEA R19, R13.reuse, R6, 0x18 ;  /* 0x000000060d137211 */ /* 0x040fe400078ec0ff */
[----:B------:R-:W-:Y:S01]  /*0430*/  LEA R13, R13, R2, 0x18 ;  /* 0x000000020d0d7211 */ /* 0x000fe200078ec0ff */
[----:B------:R-:W-:-:S07]  /*0440*/  IMAD.MOV.U32 R2, RZ, RZ, R8 ;  /* 0x000000ffff027224 */ /* 0x000fce00078e0008 */
.L_x_15:
[C---:B------:R-:W-:Y:S01]  /*0450*/  LEA R7, R2.reuse, R21, 0x2 ;  /* 0x0000001502077211 */ /* 0x040fe200078e10ff */
[C---:B------:R-:W-:Y:S02]  /*0460*/  IMAD R5, R2.reuse, 0x4, R19 ;  /* 0x0000000402057824 */ /* 0x040fe400078e0213 */
[C---:B------:R-:W-:Y:S02]  /*0470*/  IMAD R3, R2.reuse, 0x4, R17 ;  /* 0x0000000402037824 */ /* 0x040fe400078e0211 */
[----:B-1----:R-:W0:Y:S01]  /*0480*/  LDS R4, [R7+0x4] ;  /* 0x0000040007047984 */ /* 0x002e220000000800 */
[C---:B------:R-:W-:Y:S01]  /*0490*/  IMAD R15, R2.reuse, 0x4, R13 ;  /* 0x00000004020f7824 */ /* 0x040fe200078e020d */
[----:B------:R-:W-:Y:S02]  /*04a0*/  IADD3 R2, PT, PT, R2, UR7, RZ ;  /* 0x0000000702027c10 */ /* 0x000fe4000fffe0ff */
[----:B------:R-:W1:Y:S04]  /*04b0*/  LDS R6, [R5] ;  /* 0x0000000005067984 */ /* 0x000e680000000800 */
[----:B------:R-:W2:Y:S01]  /*04c0*/  LDS R3, [R3] ;  /* 0x0000000003037984 */ /* 0x000ea20000000800 */
[----:B0-----:R-:W-:-:S02]  /*04d0*/  VIADD R11, R4, -UR12 ;  /* 0x8000000c040b7c36 */ /* 0x001fc40008000000 */
[----:B------:R-:W0:Y:S03]  /*04e0*/  LDC R4, c[0x0][0x3b0] ;  /* 0x0000ec00ff047b82 */ /* 0x000e260000000800 */
[----:B-1----:R-:W-:Y:S02]  /*04f0*/  VIADDMNMX R6, R6, -UR13, R11, !PT ;  /* 0x8000000d06067c46 */ /* 0x002fe4000f80010b */
[----:B--2---:R-:W-:-:S03]  /*0500*/  ISETP.NE.AND P0, PT, R3, UR9, PT ;  /* 0x0000000903007c0c */ /* 0x004fc6000bf05270 */
[----:B------:R-:W-:Y:S04]  /*0510*/  STS [R5], R6 ;  /* 0x0000000605007388 */ /* 0x000fe80000000800 */
[----:B------:R-:W1:Y:S06]  /*0520*/  LDS R11, [R7] ;  /* 0x00000000070b7984 */ /* 0x000e6c0000000800 */
[----:B0-----:R-:W1:Y:S01]  /*0530*/  @P0 LDC R4, c[0x0][0x3b4] ;  /* 0x0000ed00ff040b82 */ /* 0x001e620000000800 */
[----:B------:R-:W-:-:S02]  /*0540*/  ISETP.GE.AND P0, PT, R2, UR14, PT ;  /* 0x0000000e02007c0c */ /* 0x000fc4000bf06270 */
[----:B-1----:R-:W-:-:S05]  /*0550*/  VIADDMNMX.RELU R4, R11, R4, R6, !PT ;  /* 0x000000040b047246 */ /* 0x002fca0007801106 */
[----:B------:R1:W-:Y:S06]  /*0560*/  STS [R15], R4 ;  /* 0x000000040f007388 */ /* 0x0003ec0000000800 */
[----:B------:R-:W-:Y:S05]  /*0570*/  @!P0 BRA `(.L_x_15) ;  /* 0xfffffffc00b48947 */ /* 0x000fea000383ffff */
.L_x_14:
[----:B------:R-:W-:Y:S05]  /*0580*/  BSYNC.RECONVERGENT B0 ;  /* 0x0000000000007941 */ /* 0x000fea0003800200 */
.L_x_13:
[----:B------:R-:W-:Y:S01]  /*0590*/  BAR.SYNC.DEFER_BLOCKING 0x0 ;  /* 0x0000000000007b1d */ /* 0x000fe20000010000 */
[----:B------:R-:W-:Y:S01]  /*05a0*/  ISETP.GE.AND P1, PT, R8, UR14, PT ;  /* 0x0000000e08007c0c */ /* 0x000fe2000bf26270 */
[----:B------:R-:W-:-:S04]  /*05b0*/  UIADD3 UR4, UPT, UPT, UR8, UR4, URZ ;  /* 0x0000000408047290 */ /* 0x000fc8000fffe0ff */
[----:B------:R-:W-:Y:S02]  /*05c0*/  BSSY.RECONVERGENT B0, `(.L_x_16) ;  /* 0x0000018000007945 */ /* 0x000fe40003800200 */
[----:B------:R-:W-:-:S06]  /*05d0*/  ISETP.LT.AND P0, PT, R0, UR4, PT ;  /* 0x0000000400007c0c */ /* 0x000fcc000bf01270 */
[----:B------:R-:W-:Y:S07]  /*05e0*/  @P1 BRA `(.L_x_17) ;  /* 0x0000000000541947 */ /* 0x000fee0003800000 */
[----:B0-----:R-:W0:Y:S01]  /*05f0*/  S2R R10, SR_CgaCtaId ;  /* 0x00000000000a7919 */ /* 0x001e220000008800 */
[----:B------:R-:W2:Y:S01]  /*0600*/  LDC.64 R2, c[0x0][0x390] ;  /* 0x0000e400ff027b82 */ /* 0x000ea20000000a00 */
[----:B------:R-:W-:Y:S01]  /*0610*/  MOV R6, 0x400 ;  /* 0x0000040000067802 */ /* 0x000fe20000000f00 */
[----:B------:R-:W-:-:S04]  /*0620*/  IMAD.MOV.U32 R12, RZ, RZ, R8 ;  /* 0x000000ffff0c7224 */ /* 0x000fc800078e0008 */
[C---:B------:R-:W-:Y:S02]  /*0630*/  VIADD R7, R6.reuse, 0x404 ;  /* 0x0000040406077836 */ /* 0x040fe40000000000 */
[----:B-1----:R-:W1:Y:S01]  /*0640*/  LDC.64 R4, c[0x0][0x398] ;  /* 0x0000e600ff047b82 */ /* 0x002e620000000a00 */
[----:B------:R-:W-:Y:S02]  /*0650*/  VIADD R11, R6, 0x808 ;  /* 0x00000808060b7836 */ /* 0x000fe40000000000 */
[----:B0-----:R-:W-:-:S03]  /*0660*/  LEA R17, R10, R7, 0x18 ;  /* 0x000000070a117211 */ /* 0x001fc600078ec0ff */
[----:B------:R-:W-:-:S07]  /*0670*/  LEA R19, R10, R11, 0x18 ;  /* 0x0000000b0a137211 */ /* 0x000fce00078ec0ff */
.L_x_18:
[C---:B---3--:R-:W-:Y:S01]  /*0680*/  IMAD R13, R12.reuse, 0x4, R17 ;  /* 0x000000040c0d7824 */ /* 0x048fe200078e0211 */
[C---:B------:R-:W-:Y:S01]  /*0690*/  LEA R14, R12.reuse, R19, 0x2 ;  /* 0x000000130c0e7211 */ /* 0x040fe200078e10ff */
[----:B------:R-:W-:Y:S02]  /*06a0*/  IMAD R11, R9, 0x100, R12 ;  /* 0x00000100090b7824 */ /* 0x000fe400078e020c */
[----:B------:R-:W-:Y:S02]  /*06b0*/  VIADD R12, R12, UR7 ;  /* 0x000000070c0c7c36 */ /* 0x000fe40008000000 */
[----:B------:R-:W0:Y:S01]  /*06c0*/  LDS R13, [R13] ;  /* 0x000000000d0d7984 */ /* 0x000e220000000800 */
[C---:B--2---:R-:W-:Y:S02]  /*06d0*/  IMAD.WIDE R6, R11.reuse, 0x4, R2 ;  /* 0x000000040b067825 */ /* 0x044fe400078e0202 */
[----:B------:R-:W-:Y:S01]  /*06e0*/  ISETP.GE.AND P1, PT, R12, UR14, PT ;  /* 0x0000000e0c007c0c */ /* 0x000fe2000bf26270 */
[----:B------:R-:W2:Y:S01]  /*06f0*/  LDS R15, [R14] ;  /* 0x000000000e0f7984 */ /* 0x000ea20000000800 */
[----:B-1----:R-:W-:-:S03]  /*0700*/  IMAD.WIDE R10, R11, 0x4, R4 ;  /* 0x000000040b0a7825 */ /* 0x002fc600078e0204 */
[----:B0-----:R3:W-:Y:S04]  /*0710*/  STG.E desc[UR10][R6.64], R13 ;  /* 0x0000000d06007986 */ /* 0x0017e8000c10190a */
[----:B--2---:R3:W-:Y:S04]  /*0720*/  STG.E desc[UR10][R10.64], R15 ;  /* 0x0000000f0a007986 */ /* 0x0047e8000c10190a */
[----:B------:R-:W-:Y:S05]  /*0730*/  @!P1 BRA `(.L_x_18) ;  /* 0xfffffffc00d09947 */ /* 0x000fea000383ffff */
.L_x_17:
[----:B------:R-:W-:Y:S05]  /*0740*/  BSYNC.RECONVERGENT B0 ;  /* 0x0000000000007941 */ /* 0x000fea0003800200 */
.L_x_16:
[----:B------:R-:W-:Y:S06]  /*0750*/  BAR.SYNC.DEFER_BLOCKING 0x0 ;  /* 0x0000000000007b1d */ /* 0x000fec0000010000 */
[----:B------:R-:W-:Y:S05]  /*0760*/  @!P0 BRA `(.L_x_19) ;  /* 0xfffffff800588947 */ /* 0x000fea000383ffff */
[----:B------:R-:W-:Y:S05]  /*0770*/  EXIT ;  /* 0x000000000000794d */ /* 0x000fea0003800000 */
.L_x_20:
        /* <DEDUP_REMOVED lines=16> */
.L_x_23:


//--------------------- .nv.shared.reserved.0     --------------------------
	.section	.nv.shared.reserved.0,"aw",@nobits
	.weak		__nv_reservedSMEM_offset_0_alias
	.size		__nv_reservedSMEM_offset_0_alias, 0, 64
	.other		__nv_reservedSMEM_offset_0_alias,@"STO_CUDA_RESERVED_SHARED STV_DEFAULT"
__nv_reservedSMEM_offset_0_alias:
	.zero		0
	.zero		64


//--------------------- .nv.shared._Z7H_tildaPiS_S_S_S_iiiiiiii --------------------------
	.section	.nv.shared._Z7H_tildaPiS_S_S_S_iiiiiiii,"aw",@nobits
	.sectionflags	@""
	.align	4
.nv.shared._Z7H_tildaPiS_S_S_S_iiiiiiii:
	.zero		5136


//--------------------- .nv.constant0._Z8Shrink_HPiS_S_S_S_S_iiii --------------------------
	.section	.nv.constant0._Z8Shrink_HPiS_S_S_S_S_iiii,"a",@progbits
	.sectionflags	@""
	.align	4
.nv.constant0._Z8Shrink_HPiS_S_S_S_S_iiii:
	.zero		960


//--------------------- .nv.constant0._Z7Final_HPiS_S_S_S_S_S_S_iiiiiiii --------------------------
	.section	.nv.constant0._Z7Final_HPiS_S_S_S_S_S_S_iiiiiiii,"a",@progbits
	.sectionflags	@""
	.align	4
.nv.constant0._Z7Final_HPiS_S_S_S_S_S_S_iiiiiiii:
	.zero		992


//--------------------- .nv.constant0._Z7H_tildaPiS_S_S_S_iiiiiiii --------------------------
	.section	.nv.constant0._Z7H_tildaPiS_S_S_S_iiiiiiii,"a",@progbits
	.sectionflags	@""
	.align	4
.nv.constant0._Z7H_tildaPiS_S_S_S_iiiiiiii:
	.zero		968


//--------------------- SYMBOLS --------------------------

	.type		.nv.reservedSmem.offset0,@object
	.size		.nv.reservedSmem.offset0,0x4
	.type		.nv.reservedSmem.cap,@object
	.size		.nv.reservedSmem.cap,0x4
